//
// Generated by NVIDIA NVVM Compiler
//
// Compiler Build ID: CL-36424714
// Cuda compilation tools, release 13.0, V13.0.88
// Based on NVVM 20.0.0
//

.version 9.0
.target sm_100
.address_size 64

	// .globl	_Z13scanBlkKernelPjiS_S_
.global .align 1 .b8 _ZN34_INTERNAL_b99e1ccf_4_k_cu_a12557464cuda3std3__45__cpo5beginE[1];
.global .align 1 .b8 _ZN34_INTERNAL_b99e1ccf_4_k_cu_a12557464cuda3std3__45__cpo3endE[1];
.global .align 1 .b8 _ZN34_INTERNAL_b99e1ccf_4_k_cu_a12557464cuda3std3__45__cpo6cbeginE[1];
.global .align 1 .b8 _ZN34_INTERNAL_b99e1ccf_4_k_cu_a12557464cuda3std3__45__cpo4cendE[1];
.global .align 1 .b8 _ZN34_INTERNAL_b99e1ccf_4_k_cu_a12557464cuda3std3__45__cpo6rbeginE[1];
.global .align 1 .b8 _ZN34_INTERNAL_b99e1ccf_4_k_cu_a12557464cuda3std3__45__cpo4rendE[1];
.global .align 1 .b8 _ZN34_INTERNAL_b99e1ccf_4_k_cu_a12557464cuda3std3__45__cpo7crbeginE[1];
.global .align 1 .b8 _ZN34_INTERNAL_b99e1ccf_4_k_cu_a12557464cuda3std3__45__cpo5crendE[1];
.global .align 1 .b8 _ZN34_INTERNAL_b99e1ccf_4_k_cu_a12557464cuda3std3__436_GLOBAL__N__b99e1ccf_4_k_cu_a12557466ignoreE[1];
.global .align 1 .b8 _ZN34_INTERNAL_b99e1ccf_4_k_cu_a12557464cuda3std3__419piecewise_constructE[1];
.global .align 1 .b8 _ZN34_INTERNAL_b99e1ccf_4_k_cu_a12557464cuda3std3__48in_placeE[1];
.global .align 1 .b8 _ZN34_INTERNAL_b99e1ccf_4_k_cu_a12557464cuda3std3__420unreachable_sentinelE[1];
.global .align 1 .b8 _ZN34_INTERNAL_b99e1ccf_4_k_cu_a12557464cuda3std3__47nulloptE[1];
.global .align 1 .b8 _ZN34_INTERNAL_b99e1ccf_4_k_cu_a12557464cuda3std3__48unexpectE[1];
.global .align 1 .b8 _ZN34_INTERNAL_b99e1ccf_4_k_cu_a12557464cuda3std6ranges3__45__cpo4swapE[1];
.global .align 1 .b8 _ZN34_INTERNAL_b99e1ccf_4_k_cu_a12557464cuda3std6ranges3__45__cpo9iter_moveE[1];
.global .align 1 .b8 _ZN34_INTERNAL_b99e1ccf_4_k_cu_a12557464cuda3std6ranges3__45__cpo5beginE[1];
.global .align 1 .b8 _ZN34_INTERNAL_b99e1ccf_4_k_cu_a12557464cuda3std6ranges3__45__cpo3endE[1];
.global .align 1 .b8 _ZN34_INTERNAL_b99e1ccf_4_k_cu_a12557464cuda3std6ranges3__45__cpo6cbeginE[1];
.global .align 1 .b8 _ZN34_INTERNAL_b99e1ccf_4_k_cu_a12557464cuda3std6ranges3__45__cpo4cendE[1];
.global .align 1 .b8 _ZN34_INTERNAL_b99e1ccf_4_k_cu_a12557464cuda3std6ranges3__45__cpo7advanceE[1];
.global .align 1 .b8 _ZN34_INTERNAL_b99e1ccf_4_k_cu_a12557464cuda3std6ranges3__45__cpo9iter_swapE[1];
.global .align 1 .b8 _ZN34_INTERNAL_b99e1ccf_4_k_cu_a12557464cuda3std6ranges3__45__cpo4nextE[1];
.global .align 1 .b8 _ZN34_INTERNAL_b99e1ccf_4_k_cu_a12557464cuda3std6ranges3__45__cpo4prevE[1];
.global .align 1 .b8 _ZN34_INTERNAL_b99e1ccf_4_k_cu_a12557464cuda3std6ranges3__45__cpo4dataE[1];
.global .align 1 .b8 _ZN34_INTERNAL_b99e1ccf_4_k_cu_a12557464cuda3std6ranges3__45__cpo5cdataE[1];
.global .align 1 .b8 _ZN34_INTERNAL_b99e1ccf_4_k_cu_a12557464cuda3std6ranges3__45__cpo4sizeE[1];
.global .align 1 .b8 _ZN34_INTERNAL_b99e1ccf_4_k_cu_a12557464cuda3std6ranges3__45__cpo5ssizeE[1];
.global .align 1 .b8 _ZN34_INTERNAL_b99e1ccf_4_k_cu_a12557464cuda3std6ranges3__45__cpo8distanceE[1];
.global .align 1 .b8 _ZN34_INTERNAL_b99e1ccf_4_k_cu_a12557466thrust24THRUST_300001_SM_1000_NS6system6detail10sequential3seqE[1];
.global .align 1 .b8 _ZN34_INTERNAL_b99e1ccf_4_k_cu_a12557466thrust24THRUST_300001_SM_1000_NS6system3cpp3parE[1];
.global .align 1 .b8 _ZN34_INTERNAL_b99e1ccf_4_k_cu_a12557466thrust24THRUST_300001_SM_1000_NS8cuda_cub3parE[1];
.global .align 1 .b8 _ZN34_INTERNAL_b99e1ccf_4_k_cu_a12557466thrust24THRUST_300001_SM_1000_NS8cuda_cub10par_nosyncE[1];
.global .align 1 .b8 _ZN34_INTERNAL_b99e1ccf_4_k_cu_a12557466thrust24THRUST_300001_SM_1000_NS12placeholders2_1E[1];
.global .align 1 .b8 _ZN34_INTERNAL_b99e1ccf_4_k_cu_a12557466thrust24THRUST_300001_SM_1000_NS12placeholders2_2E[1];
.global .align 1 .b8 _ZN34_INTERNAL_b99e1ccf_4_k_cu_a12557466thrust24THRUST_300001_SM_1000_NS12placeholders2_3E[1];
.global .align 1 .b8 _ZN34_INTERNAL_b99e1ccf_4_k_cu_a12557466thrust24THRUST_300001_SM_1000_NS12placeholders2_4E[1];
.global .align 1 .b8 _ZN34_INTERNAL_b99e1ccf_4_k_cu_a12557466thrust24THRUST_300001_SM_1000_NS12placeholders2_5E[1];
.global .align 1 .b8 _ZN34_INTERNAL_b99e1ccf_4_k_cu_a12557466thrust24THRUST_300001_SM_1000_NS12placeholders2_6E[1];
.global .align 1 .b8 _ZN34_INTERNAL_b99e1ccf_4_k_cu_a12557466thrust24THRUST_300001_SM_1000_NS12placeholders2_7E[1];
.global .align 1 .b8 _ZN34_INTERNAL_b99e1ccf_4_k_cu_a12557466thrust24THRUST_300001_SM_1000_NS12placeholders2_8E[1];
.global .align 1 .b8 _ZN34_INTERNAL_b99e1ccf_4_k_cu_a12557466thrust24THRUST_300001_SM_1000_NS12placeholders2_9E[1];
.global .align 1 .b8 _ZN34_INTERNAL_b99e1ccf_4_k_cu_a12557466thrust24THRUST_300001_SM_1000_NS12placeholders3_10E[1];
.global .align 1 .b8 _ZN34_INTERNAL_b99e1ccf_4_k_cu_a12557466thrust24THRUST_300001_SM_1000_NS3seqE[1];
.global .align 1 .b8 _ZN34_INTERNAL_b99e1ccf_4_k_cu_a12557466thrust24THRUST_300001_SM_1000_NS6deviceE[1];
.extern .shared .align 16 .b8 section[];

.visible .entry _Z13scanBlkKernelPjiS_S_(
	.param .u64 .ptr .align 1 _Z13scanBlkKernelPjiS_S__param_0,
	.param .u32 _Z13scanBlkKernelPjiS_S__param_1,
	.param .u64 .ptr .align 1 _Z13scanBlkKernelPjiS_S__param_2,
	.param .u64 .ptr .align 1 _Z13scanBlkKernelPjiS_S__param_3
)
{
	.reg .pred 	%p<14>;
	.reg .b32 	%r<35>;
	.reg .b64 	%rd<13>;

	ld.param.u64 	%rd5, [_Z13scanBlkKernelPjiS_S__param_0];
	ld.param.u32 	%r10, [_Z13scanBlkKernelPjiS_S__param_1];
	ld.param.u64 	%rd3, [_Z13scanBlkKernelPjiS_S__param_2];
	ld.param.u64 	%rd4, [_Z13scanBlkKernelPjiS_S__param_3];
	cvta.to.global.u64 	%rd6, %rd5;
	mov.u32 	%r1, %ctaid.x;
	mov.u32 	%r2, %ntid.x;
	mov.u32 	%r3, %tid.x;
	mad.lo.s32 	%r4, %r1, %r2, %r3;
	setp.ge.s32 	%p1, %r4, %r10;
	setp.eq.s32 	%p2, %r3, 0;
	mul.wide.s32 	%rd7, %r4, 4;
	add.s64 	%rd1, %rd6, %rd7;
	shl.b32 	%r11, %r3, 2;
	mov.u32 	%r12, section;
	add.s32 	%r5, %r12, %r11;
	or.pred  	%p3, %p2, %p1;
	@%p3 bra 	$L__BB0_2;
	ld.global.u32 	%r14, [%rd1+-4];
	st.shared.u32 	[%r5], %r14;
	bra.uni 	$L__BB0_3;
$L__BB0_2:
	mov.b32 	%r13, 0;
	st.shared.u32 	[%r5], %r13;
$L__BB0_3:
	bar.sync 	0;
	setp.lt.u32 	%p4, %r2, 2;
	@%p4 bra 	$L__BB0_8;
	mov.b32 	%r33, 1;
$L__BB0_5:
	setp.lt.u32 	%p5, %r3, %r33;
	mov.b32 	%r34, 0;
	@%p5 bra 	$L__BB0_7;
	sub.s32 	%r17, %r3, %r33;
	shl.b32 	%r18, %r17, 2;
	add.s32 	%r20, %r12, %r18;
	ld.shared.u32 	%r34, [%r20];
$L__BB0_7:
	bar.sync 	0;
	ld.shared.u32 	%r21, [%r5];
	add.s32 	%r22, %r21, %r34;
	st.shared.u32 	[%r5], %r22;
	bar.sync 	0;
	shl.b32 	%r33, %r33, 1;
	setp.lt.u32 	%p6, %r33, %r2;
	@%p6 bra 	$L__BB0_5;
$L__BB0_8:
	setp.ge.s32 	%p7, %r4, %r10;
	bar.sync 	0;
	@%p7 bra 	$L__BB0_10;
	ld.shared.u32 	%r23, [%r5];
	cvta.to.global.u64 	%rd8, %rd3;
	add.s64 	%rd10, %rd8, %rd7;
	st.global.u32 	[%rd10], %r23;
$L__BB0_10:
	bar.sync 	0;
	setp.eq.s64 	%p8, %rd4, 0;
	setp.ne.s32 	%p9, %r3, 0;
	cvta.to.global.u64 	%rd11, %rd4;
	mul.wide.u32 	%rd12, %r1, 4;
	add.s64 	%rd2, %rd11, %rd12;
	or.pred  	%p10, %p9, %p8;
	@%p10 bra 	$L__BB0_12;
	shl.b32 	%r24, %r2, 2;
	add.s32 	%r26, %r12, %r24;
	ld.shared.u32 	%r27, [%r26+-4];
	st.global.u32 	[%rd2], %r27;
$L__BB0_12:
	setp.ge.s32 	%p11, %r4, %r10;
	bar.sync 	0;
	add.s32 	%r28, %r2, -1;
	setp.ne.s32 	%p12, %r3, %r28;
	or.pred  	%p13, %p11, %p12;
	@%p13 bra 	$L__BB0_14;
	ld.global.u32 	%r30, [%rd1];
	ld.global.u32 	%r31, [%rd2];
	add.s32 	%r32, %r31, %r30;
	st.global.u32 	[%rd2], %r32;
$L__BB0_14:
	ret;

}
	// .globl	_Z17addScannedBlkSumsPjiS_
.visible .entry _Z17addScannedBlkSumsPjiS_(
	.param .u64 .ptr .align 1 _Z17addScannedBlkSumsPjiS__param_0,
	.param .u32 _Z17addScannedBlkSumsPjiS__param_1,
	.param .u64 .ptr .align 1 _Z17addScannedBlkSumsPjiS__param_2
)
{
	.reg .pred 	%p<4>;
	.reg .b32 	%r<10>;
	.reg .b64 	%rd<9>;

	ld.param.u64 	%rd1, [_Z17addScannedBlkSumsPjiS__param_0];
	ld.param.u32 	%r3, [_Z17addScannedBlkSumsPjiS__param_1];
	ld.param.u64 	%rd2, [_Z17addScannedBlkSumsPjiS__param_2];
	mov.u32 	%r4, %ntid.x;
	mov.u32 	%r1, %ctaid.x;
	mov.u32 	%r5, %tid.x;
	mad.lo.s32 	%r2, %r4, %r1, %r5;
	setp.ge.s32 	%p1, %r2, %r3;
	setp.eq.s32 	%p2, %r1, 0;
	or.pred  	%p3, %p2, %p1;
	@%p3 bra 	$L__BB1_2;
	cvta.to.global.u64 	%rd3, %rd2;
	cvta.to.global.u64 	%rd4, %rd1;
	add.s32 	%r6, %r1, -1;
	mul.wide.u32 	%rd5, %r6, 4;
	add.s64 	%rd6, %rd3, %rd5;
	ld.global.u32 	%r7, [%rd6];
	mul.wide.s32 	%rd7, %r2, 4;
	add.s64 	%rd8, %rd4, %rd7;
	ld.global.u32 	%r8, [%rd8];
	add.s32 	%r9, %r8, %r7;
	st.global.u32 	[%rd8], %r9;
$L__BB1_2:
	ret;

}
	// .globl	_Z13convertBinaryPKjiPji
.visible .entry _Z13convertBinaryPKjiPji(
	.param .u64 .ptr .align 1 _Z13convertBinaryPKjiPji_param_0,
	.param .u32 _Z13convertBinaryPKjiPji_param_1,
	.param .u64 .ptr .align 1 _Z13convertBinaryPKjiPji_param_2,
	.param .u32 _Z13convertBinaryPKjiPji_param_3
)
{
	.reg .pred 	%p<2>;
	.reg .b32 	%r<10>;
	.reg .b64 	%rd<8>;

	ld.param.u64 	%rd1, [_Z13convertBinaryPKjiPji_param_0];
	ld.param.u32 	%r3, [_Z13convertBinaryPKjiPji_param_1];
	ld.param.u64 	%rd2, [_Z13convertBinaryPKjiPji_param_2];
	ld.param.u32 	%r2, [_Z13convertBinaryPKjiPji_param_3];
	mov.u32 	%r4, %ntid.x;
	mov.u32 	%r5, %ctaid.x;
	mov.u32 	%r6, %tid.x;
	mad.lo.s32 	%r1, %r4, %r5, %r6;
	setp.ge.s32 	%p1, %r1, %r3;
	@%p1 bra 	$L__BB2_2;
	cvta.to.global.u64 	%rd3, %rd1;
	cvta.to.global.u64 	%rd4, %rd2;
	mul.wide.s32 	%rd5, %r1, 4;
	add.s64 	%rd6, %rd3, %rd5;
	ld.global.u32 	%r7, [%rd6];
	shr.u32 	%r8, %r7, %r2;
	and.b32  	%r9, %r8, 1;
	add.s64 	%rd7, %rd4, %rd5;
	st.global.u32 	[%rd7], %r9;
$L__BB2_2:
	ret;

}
	// .globl	_Z12countingSortPKjiPjS0_S0_i
.visible .entry _Z12countingSortPKjiPjS0_S0_i(
	.param .u64 .ptr .align 1 _Z12countingSortPKjiPjS0_S0_i_param_0,
	.param .u32 _Z12countingSortPKjiPjS0_S0_i_param_1,
	.param .u64 .ptr .align 1 _Z12countingSortPKjiPjS0_S0_i_param_2,
	.param .u64 .ptr .align 1 _Z12countingSortPKjiPjS0_S0_i_param_3,
	.param .u64 .ptr .align 1 _Z12countingSortPKjiPjS0_S0_i_param_4,
	.param .u32 _Z12countingSortPKjiPjS0_S0_i_param_5
)
{
	.reg .pred 	%p<3>;
	.reg .b32 	%r<15>;
	.reg .b64 	%rd<19>;

	ld.param.u64 	%rd2, [_Z12countingSortPKjiPjS0_S0_i_param_0];
	ld.param.u32 	%r6, [_Z12countingSortPKjiPjS0_S0_i_param_1];
	ld.param.u64 	%rd3, [_Z12countingSortPKjiPjS0_S0_i_param_2];
	ld.param.u64 	%rd4, [_Z12countingSortPKjiPjS0_S0_i_param_3];
	ld.param.u64 	%rd5, [_Z12countingSortPKjiPjS0_S0_i_param_4];
	ld.param.u32 	%r5, [_Z12countingSortPKjiPjS0_S0_i_param_5];
	cvta.to.global.u64 	%rd1, %rd5;
	mov.u32 	%r7, %ntid.x;
	mov.u32 	%r8, %ctaid.x;
	mov.u32 	%r9, %tid.x;
	mad.lo.s32 	%r1, %r7, %r8, %r9;
	setp.ge.s32 	%p1, %r1, %r6;
	@%p1 bra 	$L__BB3_5;
	cvta.to.global.u64 	%rd6, %rd4;
	mul.wide.s32 	%rd7, %r1, 4;
	add.s64 	%rd8, %rd6, %rd7;
	ld.global.u32 	%r10, [%rd8];
	setp.ne.s32 	%p2, %r10, 0;
	@%p2 bra 	$L__BB3_3;
	add.s64 	%rd12, %rd1, %rd7;
	ld.global.u32 	%r12, [%rd12];
	sub.s32 	%r14, %r1, %r12;
	bra.uni 	$L__BB3_4;
$L__BB3_3:
	add.s64 	%rd10, %rd1, %rd7;
	ld.global.u32 	%r11, [%rd10];
	add.s32 	%r14, %r11, %r5;
$L__BB3_4:
	cvta.to.global.u64 	%rd13, %rd2;
	add.s64 	%rd15, %rd13, %rd7;
	ld.global.u32 	%r13, [%rd15];
	cvta.to.global.u64 	%rd16, %rd3;
	mul.wide.s32 	%rd17, %r14, 4;
	add.s64 	%rd18, %rd16, %rd17;
	st.global.u32 	[%rd18], %r13;
$L__BB3_5:
	ret;

}
	// .globl	_ZN3cub18CUB_300001_SM_10006detail11EmptyKernelIvEEvv
.visible .entry _ZN3cub18CUB_300001_SM_10006detail11EmptyKernelIvEEvv()
{


	ret;

}


// ===== COMPILED SASS (sm_100) =====

	.target	sm_100

	.elftype	@"ET_EXEC"


//--------------------- .note.nv.tkinfo           --------------------------
	.section	.note.nv.tkinfo,"",@"SHT_NOTE"
	.sectionflags	@"SHF_NOTE_NV_TKINFO"
	.tkinfo
        /*0018*/ 	.word	0x00000002
        /*0030*/ 	.string	""
        /*0030*/ 	.string	"ptxas"
        /*0030*/ 	.string	"Cuda compilation tools, release 13.0, V13.0.88"
        /*0030*/ 	.string	"Build cuda_13.0.r13.0/compiler.36424714_0"
        /*0030*/ 	.string	"-arch sm_100 -m 64 "



//--------------------- .note.nv.cuinfo           --------------------------
	.section	.note.nv.cuinfo,"",@"SHT_NOTE"
	.sectionflags	@"SHF_NOTE_NV_CUINFO"
        /*0018*/ 	.short	0x0002
        /*001a*/ 	.short	0x0064
        /*001c*/ 	.short	0x0082
	.zero		2


//--------------------- .nv.info                  --------------------------
	.section	.nv.info,"",@"SHT_CUDA_INFO"
	.align	4


	//----- nvinfo : EIATTR_REGCOUNT
	.align		4
        /*0000*/ 	.byte	0x04, 0x2f
        /*0002*/ 	.short	(.L_46 - .L_45)
	.align		4
.L_45:
        /*0004*/ 	.word	index@(_Z13scanBlkKernelPjiS_S_)
        /*0008*/ 	.word	0x00000014


	//----- nvinfo : EIATTR_FRAME_SIZE
	.align		4
.L_46:
        /*000c*/ 	.byte	0x04, 0x11
        /*000e*/ 	.short	(.L_48 - .L_47)
	.align		4
.L_47:
        /*0010*/ 	.word	index@(_Z13scanBlkKernelPjiS_S_)
        /*0014*/ 	.word	0x00000000


	//----- nvinfo : EIATTR_REGCOUNT
	.align		4
.L_48:
        /*0018*/ 	.byte	0x04, 0x2f
        /*001a*/ 	.short	(.L_50 - .L_49)
	.align		4
.L_49:
        /*001c*/ 	.word	index@(_Z17addScannedBlkSumsPjiS_)
        /*0020*/ 	.word	0x0000000c


	//----- nvinfo : EIATTR_FRAME_SIZE
	.align		4
.L_50:
        /*0024*/ 	.byte	0x04, 0x11
        /*0026*/ 	.short	(.L_52 - .L_51)
	.align		4
.L_51:
        /*0028*/ 	.word	index@(_Z17addScannedBlkSumsPjiS_)
        /*002c*/ 	.word	0x00000000


	//----- nvinfo : EIATTR_REGCOUNT
	.align		4
.L_52:
        /*0030*/ 	.byte	0x04, 0x2f
        /*0032*/ 	.short	(.L_54 - .L_53)
	.align		4
.L_53:
        /*0034*/ 	.word	index@(_Z13convertBinaryPKjiPji)
        /*0038*/ 	.word	0x0000000a


	//----- nvinfo : EIATTR_FRAME_SIZE
	.align		4
.L_54:
        /*003c*/ 	.byte	0x04, 0x11
        /*003e*/ 	.short	(.L_56 - .L_55)
	.align		4
.L_55:
        /*0040*/ 	.word	index@(_Z13convertBinaryPKjiPji)
        /*0044*/ 	.word	0x00000000


	//----- nvinfo : EIATTR_REGCOUNT
	.align		4
.L_56:
        /*0048*/ 	.byte	0x04, 0x2f
        /*004a*/ 	.short	(.L_58 - .L_57)
	.align		4
.L_57:
        /*004c*/ 	.word	index@(_Z12countingSortPKjiPjS0_S0_i)
        /*0050*/ 	.word	0x00000010


	//----- nvinfo : EIATTR_FRAME_SIZE
	.align		4
.L_58:
        /*0054*/ 	.byte	0x04, 0x11
        /*0056*/ 	.short	(.L_60 - .L_59)
	.align		4
.L_59:
        /*0058*/ 	.word	index@(_Z12countingSortPKjiPjS0_S0_i)
        /*005c*/ 	.word	0x00000000


	//----- nvinfo : EIATTR_REGCOUNT
	.align		4
.L_60:
        /*0060*/ 	.byte	0x04, 0x2f
        /*0062*/ 	.short	(.L_62 - .L_61)
	.align		4
.L_61:
        /*0064*/ 	.word	index@(_ZN3cub18CUB_300001_SM_10006detail11EmptyKernelIvEEvv)
        /*0068*/ 	.word	0x00000004


	//----- nvinfo : EIATTR_FRAME_SIZE
	.align		4
.L_62:
        /*006c*/ 	.byte	0x04, 0x11
        /*006e*/ 	.short	(.L_64 - .L_63)
	.align		4
.L_63:
        /*0070*/ 	.word	index@(_ZN3cub18CUB_300001_SM_10006detail11EmptyKernelIvEEvv)
        /*0074*/ 	.word	0x00000000


	//----- nvinfo : EIATTR_MIN_STACK_SIZE
	.align		4
.L_64:
        /*0078*/ 	.byte	0x04, 0x12
        /*007a*/ 	.short	(.L_66 - .L_65)
	.align		4
.L_65:
        /*007c*/ 	.word	index@(_ZN3cub18CUB_300001_SM_10006detail11EmptyKernelIvEEvv)
        /*0080*/ 	.word	0x00000000


	//----- nvinfo : EIATTR_MIN_STACK_SIZE
	.align		4
.L_66:
        /*0084*/ 	.byte	0x04, 0x12
        /*0086*/ 	.short	(.L_68 - .L_67)
	.align		4
.L_67:
        /*0088*/ 	.word	index@(_Z12countingSortPKjiPjS0_S0_i)
        /*008c*/ 	.word	0x00000000


	//----- nvinfo : EIATTR_MIN_STACK_SIZE
	.align		4
.L_68:
        /*0090*/ 	.byte	0x04, 0x12
        /*0092*/ 	.short	(.L_70 - .L_69)
	.align		4
.L_69:
        /*0094*/ 	.word	index@(_Z13convertBinaryPKjiPji)
        /*0098*/ 	.word	0x00000000


	//----- nvinfo : EIATTR_MIN_STACK_SIZE
	.align		4
.L_70:
        /*009c*/ 	.byte	0x04, 0x12
        /*009e*/ 	.short	(.L_72 - .L_71)
	.align		4
.L_71:
        /*00a0*/ 	.word	index@(_Z17addScannedBlkSumsPjiS_)
        /*00a4*/ 	.word	0x00000000


	//----- nvinfo : EIATTR_MIN_STACK_SIZE
	.align		4
.L_72:
        /*00a8*/ 	.byte	0x04, 0x12
        /*00aa*/ 	.short	(.L_74 - .L_73)
	.align		4
.L_73:
        /*00ac*/ 	.word	index@(_Z13scanBlkKernelPjiS_S_)
        /*00b0*/ 	.word	0x00000000
.L_74:


//--------------------- .nv.compat                --------------------------
	.section	.nv.compat,"",@"SHT_CUDA_COMPAT_INFO"
	.align	4
        /*0000*/ 	.byte	0x02, 0x09, 0x00, 0x00, 0x02, 0x02, 0x01, 0x00, 0x02, 0x05, 0x05, 0x00, 0x03, 0x07, 0x01, 0x01
        /*0010*/ 	.byte	0x02, 0x03, 0x00, 0x00, 0x02, 0x06, 0x01, 0x00, 0x04, 0x0b, 0x08, 0x00, 0x09, 0x00, 0x00, 0x00
        /*0020*/ 	.byte	0x00, 0x00, 0x00, 0x00


//--------------------- .nv.info._ZN3cub18CUB_300001_SM_10006detail11EmptyKernelIvEEvv --------------------------
	.section	.nv.info._ZN3cub18CUB_300001_SM_10006detail11EmptyKernelIvEEvv,"",@"SHT_CUDA_INFO"
	.sectionflags	@""
	.align	4


	//----- nvinfo : EIATTR_CUDA_API_VERSION
	.align		4
        /*0000*/ 	.byte	0x04, 0x37
        /*0002*/ 	.short	(.L_76 - .L_75)
.L_75:
        /*0004*/ 	.word	0x00000082


	//----- nvinfo : EIATTR_SPARSE_MMA_MASK
	.align		4
.L_76:
        /*0008*/ 	.byte	0x03, 0x50
        /*000a*/ 	.short	0x0000


	//----- nvinfo : EIATTR_MAXREG_COUNT
	.align		4
        /*000c*/ 	.byte	0x03, 0x1b
        /*000e*/ 	.short	0x00ff


	//----- nvinfo : EIATTR_MERCURY_ISA_VERSION
	.align		4
        /*0010*/ 	.byte	0x03, 0x5f
        /*0012*/ 	.short	0x0101


	//----- nvinfo : EIATTR_VRC_CTA_INIT_COUNT
	.align		4
        /*0014*/ 	.byte	0x02, 0x4a
	.zero		1
	.zero		1


	//----- nvinfo : EIATTR_EXIT_INSTR_OFFSETS
	.align		4
        /*0018*/ 	.byte	0x04, 0x1c
        /*001a*/ 	.short	(.L_78 - .L_77)


	//   ....[0]....
.L_77:
        /*001c*/ 	.word	0x00000010


	//----- nvinfo : EIATTR_SW_WAR
	.align		4
.L_78:
        /*0020*/ 	.byte	0x04, 0x36
        /*0022*/ 	.short	(.L_80 - .L_79)
.L_79:
        /*0024*/ 	.word	0x00000008
.L_80:


//--------------------- .nv.info._Z12countingSortPKjiPjS0_S0_i --------------------------
	.section	.nv.info._Z12countingSortPKjiPjS0_S0_i,"",@"SHT_CUDA_INFO"
	.sectionflags	@""
	.align	4


	//----- nvinfo : EIATTR_CUDA_API_VERSION
	.align		4
        /*0000*/ 	.byte	0x04, 0x37
        /*0002*/ 	.short	(.L_82 - .L_81)
.L_81:
        /*0004*/ 	.word	0x00000082


	//----- nvinfo : EIATTR_KPARAM_INFO
	.align		4
.L_82:
        /*0008*/ 	.byte	0x04, 0x17
        /*000a*/ 	.short	(.L_84 - .L_83)
.L_83:
        /*000c*/ 	.word	0x00000000
        /*0010*/ 	.short	0x0005
        /*0012*/ 	.short	0x0028
        /*0014*/ 	.byte	0x00, 0xf0, 0x11, 0x00


	//----- nvinfo : EIATTR_KPARAM_INFO
	.align		4
.L_84:
        /*0018*/ 	.byte	0x04, 0x17
        /*001a*/ 	.short	(.L_86 - .L_85)
.L_85:
        /*001c*/ 	.word	0x00000000
        /*0020*/ 	.short	0x0004
        /*0022*/ 	.short	0x0020
        /*0024*/ 	.byte	0x00, 0xf5, 0x21, 0x00


	//----- nvinfo : EIATTR_KPARAM_INFO
	.align		4
.L_86:
        /*0028*/ 	.byte	0x04, 0x17
        /*002a*/ 	.short	(.L_88 - .L_87)
.L_87:
        /*002c*/ 	.word	0x00000000
        /*0030*/ 	.short	0x0003
        /*0032*/ 	.short	0x0018
        /*0034*/ 	.byte	0x00, 0xf5, 0x21, 0x00


	//----- nvinfo : EIATTR_KPARAM_INFO
	.align		4
.L_88:
        /*0038*/ 	.byte	0x04, 0x17
        /*003a*/ 	.short	(.L_90 - .L_89)
.L_89:
        /*003c*/ 	.word	0x00000000
        /*0040*/ 	.short	0x0002
        /*0042*/ 	.short	0x0010
        /*0044*/ 	.byte	0x00, 0xf5, 0x21, 0x00


	//----- nvinfo : EIATTR_KPARAM_INFO
	.align		4
.L_90:
        /*0048*/ 	.byte	0x04, 0x17
        /*004a*/ 	.short	(.L_92 - .L_91)
.L_91:
        /*004c*/ 	.word	0x00000000
        /*0050*/ 	.short	0x0001
        /*0052*/ 	.short	0x0008
        /*0054*/ 	.byte	0x00, 0xf0, 0x11, 0x00


	//----- nvinfo : EIATTR_KPARAM_INFO
	.align		4
.L_92:
        /*0058*/ 	.byte	0x04, 0x17
        /*005a*/ 	.short	(.L_94 - .L_93)
.L_93:
        /*005c*/ 	.word	0x00000000
        /*0060*/ 	.short	0x0000
        /*0062*/ 	.short	0x0000
        /*0064*/ 	.byte	0x00, 0xf5, 0x21, 0x00


	//----- nvinfo : EIATTR_SPARSE_MMA_MASK
	.align		4
.L_94:
        /*0068*/ 	.byte	0x03, 0x50
        /*006a*/ 	.short	0x0000


	//----- nvinfo : EIATTR_MAXREG_COUNT
	.align		4
        /*006c*/ 	.byte	0x03, 0x1b
        /*006e*/ 	.short	0x00ff


	//----- nvinfo : EIATTR_MERCURY_ISA_VERSION
	.align		4
        /*0070*/ 	.byte	0x03, 0x5f
        /*0072*/ 	.short	0x0101


	//----- nvinfo : EIATTR_VRC_CTA_INIT_COUNT
	.align		4
        /*0074*/ 	.byte	0x02, 0x4a
	.zero		1
	.zero		1


	//----- nvinfo : EIATTR_EXIT_INSTR_OFFSETS
	.align		4
        /*0078*/ 	.byte	0x04, 0x1c
        /*007a*/ 	.short	(.L_96 - .L_95)


	//   ....[0]....
.L_95:
        /*007c*/ 	.word	0x00000070


	//   ....[1]....
        /*0080*/ 	.word	0x00000190


	//----- nvinfo : EIATTR_CBANK_PARAM_SIZE
	.align		4
.L_96:
        /*0084*/ 	.byte	0x03, 0x19
        /*0086*/ 	.short	0x002c


	//----- nvinfo : EIATTR_PARAM_CBANK
	.align		4
        /*0088*/ 	.byte	0x04, 0x0a
        /*008a*/ 	.short	(.L_98 - .L_97)
	.align		4
.L_97:
        /*008c*/ 	.word	index@(.nv.constant0._Z12countingSortPKjiPjS0_S0_i)
        /*0090*/ 	.short	0x0380
        /*0092*/ 	.short	0x002c


	//----- nvinfo : EIATTR_SW_WAR
	.align		4
.L_98:
        /*0094*/ 	.byte	0x04, 0x36
        /*0096*/ 	.short	(.L_100 - .L_99)
.L_99:
        /*0098*/ 	.word	0x00000008
.L_100:


//--------------------- .nv.info._Z13convertBinaryPKjiPji --------------------------
	.section	.nv.info._Z13convertBinaryPKjiPji,"",@"SHT_CUDA_INFO"
	.sectionflags	@""
	.align	4


	//----- nvinfo : EIATTR_CUDA_API_VERSION
	.align		4
        /*0000*/ 	.byte	0x04, 0x37
        /*0002*/ 	.short	(.L_102 - .L_101)
.L_101:
        /*0004*/ 	.word	0x00000082


	//----- nvinfo : EIATTR_KPARAM_INFO
	.align		4
.L_102:
        /*0008*/ 	.byte	0x04, 0x17
        /*000a*/ 	.short	(.L_104 - .L_103)
.L_103:
        /*000c*/ 	.word	0x00000000
        /*0010*/ 	.short	0x0003
        /*0012*/ 	.short	0x0018
        /*0014*/ 	.byte	0x00, 0xf0, 0x11, 0x00


	//----- nvinfo : EIATTR_KPARAM_INFO
	.align		4
.L_104:
        /*0018*/ 	.byte	0x04, 0x17
        /*001a*/ 	.short	(.L_106 - .L_105)
.L_105:
        /*001c*/ 	.word	0x00000000
        /*0020*/ 	.short	0x0002
        /*0022*/ 	.short	0x0010
        /*0024*/ 	.byte	0x00, 0xf5, 0x21, 0x00


	//----- nvinfo : EIATTR_KPARAM_INFO
	.align		4
.L_106:
        /*0028*/ 	.byte	0x04, 0x17
        /*002a*/ 	.short	(.L_108 - .L_107)
.L_107:
        /*002c*/ 	.word	0x00000000
        /*0030*/ 	.short	0x0001
        /*0032*/ 	.short	0x0008
        /*0034*/ 	.byte	0x00, 0xf0, 0x11, 0x00


	//----- nvinfo : EIATTR_KPARAM_INFO
	.align		4
.L_108:
        /*0038*/ 	.byte	0x04, 0x17
        /*003a*/ 	.short	(.L_110 - .L_109)
.L_109:
        /*003c*/ 	.word	0x00000000
        /*0040*/ 	.short	0x0000
        /*0042*/ 	.short	0x0000
        /*0044*/ 	.byte	0x00, 0xf5, 0x21, 0x00


	//----- nvinfo : EIATTR_SPARSE_MMA_MASK
	.align		4
.L_110:
        /*0048*/ 	.byte	0x03, 0x50
        /*004a*/ 	.short	0x0000


	//----- nvinfo : EIATTR_MAXREG_COUNT
	.align		4
        /*004c*/ 	.byte	0x03, 0x1b
        /*004e*/ 	.short	0x00ff


	//----- nvinfo : EIATTR_MERCURY_ISA_VERSION
	.align		4
        /*0050*/ 	.byte	0x03, 0x5f
        /*0052*/ 	.short	0x0101


	//----- nvinfo : EIATTR_VRC_CTA_INIT_COUNT
	.align		4
        /*0054*/ 	.byte	0x02, 0x4a
	.zero		1
	.zero		1


	//----- nvinfo : EIATTR_EXIT_INSTR_OFFSETS
	.align		4
        /*0058*/ 	.byte	0x04, 0x1c
        /*005a*/ 	.short	(.L_112 - .L_111)


	//   ....[0]....
.L_111:
        /*005c*/ 	.word	0x00000070


	//   ....[1]....
        /*0060*/ 	.word	0x00000120


	//----- nvinfo : EIATTR_CBANK_PARAM_SIZE
	.align		4
.L_112:
        /*0064*/ 	.byte	0x03, 0x19
        /*0066*/ 	.short	0x001c


	//----- nvinfo : EIATTR_PARAM_CBANK
	.align		4
        /*0068*/ 	.byte	0x04, 0x0a
        /*006a*/ 	.short	(.L_114 - .L_113)
	.align		4
.L_113:
        /*006c*/ 	.word	index@(.nv.constant0._Z13convertBinaryPKjiPji)
        /*0070*/ 	.short	0x0380
        /*0072*/ 	.short	0x001c


	//----- nvinfo : EIATTR_SW_WAR
	.align		4
.L_114:
        /*0074*/ 	.byte	0x04, 0x36
        /*0076*/ 	.short	(.L_116 - .L_115)
.L_115:
        /*0078*/ 	.word	0x00000008
.L_116:


//--------------------- .nv.info._Z17addScannedBlkSumsPjiS_ --------------------------
	.section	.nv.info._Z17addScannedBlkSumsPjiS_,"",@"SHT_CUDA_INFO"
	.sectionflags	@""
	.align	4


	//----- nvinfo : EIATTR_CUDA_API_VERSION
	.align		4
        /*0000*/ 	.byte	0x04, 0x37
        /*0002*/ 	.short	(.L_118 - .L_117)
.L_117:
        /*0004*/ 	.word	0x00000082


	//----- nvinfo : EIATTR_KPARAM_INFO
	.align		4
.L_118:
        /*0008*/ 	.byte	0x04, 0x17
        /*000a*/ 	.short	(.L_120 - .L_119)
.L_119:
        /*000c*/ 	.word	0x00000000
        /*0010*/ 	.short	0x0002
        /*0012*/ 	.short	0x0010
        /*0014*/ 	.byte	0x00, 0xf5, 0x21, 0x00


	//----- nvinfo : EIATTR_KPARAM_INFO
	.align		4
.L_120:
        /*0018*/ 	.byte	0x04, 0x17
        /*001a*/ 	.short	(.L_122 - .L_121)
.L_121:
        /*001c*/ 	.word	0x00000000
        /*0020*/ 	.short	0x0001
        /*0022*/ 	.short	0x0008
        /*0024*/ 	.byte	0x00, 0xf0, 0x11, 0x00


	//----- nvinfo : EIATTR_KPARAM_INFO
	.align		4
.L_122:
        /*0028*/ 	.byte	0x04, 0x17
        /*002a*/ 	.short	(.L_124 - .L_123)
.L_123:
        /*002c*/ 	.word	0x00000000
        /*0030*/ 	.short	0x0000
        /*0032*/ 	.short	0x0000
        /*0034*/ 	.byte	0x00, 0xf5, 0x21, 0x00


	//----- nvinfo : EIATTR_SPARSE_MMA_MASK
	.align		4
.L_124:
        /*0038*/ 	.byte	0x03, 0x50
        /*003a*/ 	.short	0x0000


	//----- nvinfo : EIATTR_MAXREG_COUNT
	.align		4
        /*003c*/ 	.byte	0x03, 0x1b
        /*003e*/ 	.short	0x00ff


	//----- nvinfo : EIATTR_MERCURY_ISA_VERSION
	.align		4
        /*0040*/ 	.byte	0x03, 0x5f
        /*0042*/ 	.short	0x0101


	//----- nvinfo : EIATTR_VRC_CTA_INIT_COUNT
	.align		4
        /*0044*/ 	.byte	0x02, 0x4a
	.zero		1
	.zero		1


	//----- nvinfo : EIATTR_EXIT_INSTR_OFFSETS
	.align		4
        /*0048*/ 	.byte	0x04, 0x1c
        /*004a*/ 	.short	(.L_126 - .L_125)


	//   ....[0]....
.L_125:
        /*004c*/ 	.word	0x00000080


	//   ....[1]....
        /*0050*/ 	.word	0x00000130


	//----- nvinfo : EIATTR_CBANK_PARAM_SIZE
	.align		4
.L_126:
        /*0054*/ 	.byte	0x03, 0x19
        /*0056*/ 	.short	0x0018


	//----- nvinfo : EIATTR_PARAM_CBANK
	.align		4
        /*0058*/ 	.byte	0x04, 0x0a
        /*005a*/ 	.short	(.L_128 - .L_127)
	.align		4
.L_127:
        /*005c*/ 	.word	index@(.nv.constant0._Z17addScannedBlkSumsPjiS_)
        /*0060*/ 	.short	0x0380
        /*0062*/ 	.short	0x0018


	//----- nvinfo : EIATTR_SW_WAR
	.align		4
.L_128:
        /*0064*/ 	.byte	0x04, 0x36
        /*0066*/ 	.short	(.L_130 - .L_129)
.L_129:
        /*0068*/ 	.word	0x00000008
.L_130:


//--------------------- .nv.info._Z13scanBlkKernelPjiS_S_ --------------------------
	.section	.nv.info._Z13scanBlkKernelPjiS_S_,"",@"SHT_CUDA_INFO"
	.sectionflags	@""
	.align	4


	//----- nvinfo : EIATTR_CUDA_API_VERSION
	.align		4
        /*0000*/ 	.byte	0x04, 0x37
        /*0002*/ 	.short	(.L_132 - .L_131)
.L_131:
        /*0004*/ 	.word	0x00000082


	//----- nvinfo : EIATTR_KPARAM_INFO
	.align		4
.L_132:
        /*0008*/ 	.byte	0x04, 0x17
        /*000a*/ 	.short	(.L_134 - .L_133)
.L_133:
        /*000c*/ 	.word	0x00000000
        /*0010*/ 	.short	0x0003
        /*0012*/ 	.short	0x0018
        /*0014*/ 	.byte	0x00, 0xf5, 0x21, 0x00


	//----- nvinfo : EIATTR_KPARAM_INFO
	.align		4
.L_134:
        /*0018*/ 	.byte	0x04, 0x17
        /*001a*/ 	.short	(.L_136 - .L_135)
.L_135:
        /*001c*/ 	.word	0x00000000
        /*0020*/ 	.short	0x0002
        /*0022*/ 	.short	0x0010
        /*0024*/ 	.byte	0x00, 0xf5, 0x21, 0x00


	//----- nvinfo : EIATTR_KPARAM_INFO
	.align		4
.L_136:
        /*0028*/ 	.byte	0x04, 0x17
        /*002a*/ 	.short	(.L_138 - .L_137)
.L_137:
        /*002c*/ 	.word	0x00000000
        /*0030*/ 	.short	0x0001
        /*0032*/ 	.short	0x0008
        /*0034*/ 	.byte	0x00, 0xf0, 0x11, 0x00


	//----- nvinfo : EIATTR_KPARAM_INFO
	.align		4
.L_138:
        /*0038*/ 	.byte	0x04, 0x17
        /*003a*/ 	.short	(.L_140 - .L_139)
.L_139:
        /*003c*/ 	.word	0x00000000
        /*0040*/ 	.short	0x0000
        /*0042*/ 	.short	0x0000
        /*0044*/ 	.byte	0x00, 0xf5, 0x21, 0x00


	//----- nvinfo : EIATTR_SPARSE_MMA_MASK
	.align		4
.L_140:
        /*0048*/ 	.byte	0x03, 0x50
        /*004a*/ 	.short	0x0000


	//----- nvinfo : EIATTR_MAXREG_COUNT
	.align		4
        /*004c*/ 	.byte	0x03, 0x1b
        /*004e*/ 	.short	0x00ff


	//----- nvinfo : EIATTR_NUM_BARRIERS
	.align		4
        /*0050*/ 	.byte	0x02, 0x4c
        /*0052*/ 	.byte	0x01
	.zero		1


	//----- nvinfo : EIATTR_MERCURY_ISA_VERSION
	.align		4
        /*0054*/ 	.byte	0x03, 0x5f
        /*0056*/ 	.short	0x0101


	//----- nvinfo : EIATTR_VRC_CTA_INIT_COUNT
	.align		4
        /*0058*/ 	.byte	0x02, 0x4a
	.zero		1
	.zero		1


	//----- nvinfo : EIATTR_EXIT_INSTR_OFFSETS
	.align		4
        /*005c*/ 	.byte	0x04, 0x1c
        /*005e*/ 	.short	(.L_142 - .L_141)


	//   ....[0]....
.L_141:
        /*0060*/ 	.word	0x00000380


	//   ....[1]....
        /*0064*/ 	.word	0x000003d0


	//----- nvinfo : EIATTR_CBANK_PARAM_SIZE
	.align		4
.L_142:
        /*0068*/ 	.byte	0x03, 0x19
        /*006a*/ 	.short	0x0020


	//----- nvinfo : EIATTR_PARAM_CBANK
	.align		4
        /*006c*/ 	.byte	0x04, 0x0a
        /*006e*/ 	.short	(.L_144 - .L_143)
	.align		4
.L_143:
        /*0070*/ 	.word	index@(.nv.constant0._Z13scanBlkKernelPjiS_S_)
        /*0074*/ 	.short	0x0380
        /*0076*/ 	.short	0x0020


	//----- nvinfo : EIATTR_SW_WAR
	.align		4
.L_144:
        /*0078*/ 	.byte	0x04, 0x36
        /*007a*/ 	.short	(.L_146 - .L_145)
.L_145:
        /*007c*/ 	.word	0x00000008
.L_146:


//--------------------- .nv.callgraph             --------------------------
	.section	.nv.callgraph,"",@"SHT_CUDA_CALLGRAPH"
	.align	4
	.sectionentsize	8
	.align		4
        /*0000*/ 	.word	0x00000000
	.align		4
        /*0004*/ 	.word	0xffffffff
	.align		4
        /*0008*/ 	.word	0x00000000
	.align		4
        /*000c*/ 	.word	0xfffffffe
	.align		4
        /*0010*/ 	.word	0x00000000
	.align		4
        /*0014*/ 	.word	0xfffffffd
	.align		4
        /*0018*/ 	.word	0x00000000
	.align		4
        /*001c*/ 	.word	0xfffffffc


//--------------------- .nv.constant4             --------------------------
	.section	.nv.constant4,"a",@progbits
	.align	8
	.align		8
.nv.constant4:
        /*0000*/ 	.dword	_ZN34_INTERNAL_b99e1ccf_4_k_cu_a12557464cuda3std3__45__cpo5beginE
	.align		8
        /*0008*/ 	.dword	_ZN34_INTERNAL_b99e1ccf_4_k_cu_a12557464cuda3std3__45__cpo3endE
	.align		8
        /*0010*/ 	.dword	_ZN34_INTERNAL_b99e1ccf_4_k_cu_a12557464cuda3std3__45__cpo6cbeginE
	.align		8
        /*0018*/ 	.dword	_ZN34_INTERNAL_b99e1ccf_4_k_cu_a12557464cuda3std3__45__cpo4cendE
	.align		8
        /*0020*/ 	.dword	_ZN34_INTERNAL_b99e1ccf_4_k_cu_a12557464cuda3std3__45__cpo6rbeginE
	.align		8
        /*0028*/ 	.dword	_ZN34_INTERNAL_b99e1ccf_4_k_cu_a12557464cuda3std3__45__cpo4rendE
	.align		8
        /*0030*/ 	.dword	_ZN34_INTERNAL_b99e1ccf_4_k_cu_a12557464cuda3std3__45__cpo7crbeginE
	.align		8
        /*0038*/ 	.dword	_ZN34_INTERNAL_b99e1ccf_4_k_cu_a12557464cuda3std3__45__cpo5crendE
	.align		8
        /*0040*/ 	.dword	_ZN34_INTERNAL_b99e1ccf_4_k_cu_a12557464cuda3std3__436_GLOBAL__N__b99e1ccf_4_k_cu_a12557466ignoreE
	.align		8
        /*0048*/ 	.dword	_ZN34_INTERNAL_b99e1ccf_4_k_cu_a12557464cuda3std3__419piecewise_constructE
	.align		8
        /*0050*/ 	.dword	_ZN34_INTERNAL_b99e1ccf_4_k_cu_a12557464cuda3std3__48in_placeE
	.align		8
        /*0058*/ 	.dword	_ZN34_INTERNAL_b99e1ccf_4_k_cu_a12557464cuda3std3__420unreachable_sentinelE
	.align		8
        /*0060*/ 	.dword	_ZN34_INTERNAL_b99e1ccf_4_k_cu_a12557464cuda3std3__47nulloptE
	.align		8
        /*0068*/ 	.dword	_ZN34_INTERNAL_b99e1ccf_4_k_cu_a12557464cuda3std3__48unexpectE
	.align		8
        /*0070*/ 	.dword	_ZN34_INTERNAL_b99e1ccf_4_k_cu_a12557464cuda3std6ranges3__45__cpo4swapE
	.align		8
        /*0078*/ 	.dword	_ZN34_INTERNAL_b99e1ccf_4_k_cu_a12557464cuda3std6ranges3__45__cpo9iter_moveE
	.align		8
        /*0080*/ 	.dword	_ZN34_INTERNAL_b99e1ccf_4_k_cu_a12557464cuda3std6ranges3__45__cpo5beginE
	.align		8
        /*0088*/ 	.dword	_ZN34_INTERNAL_b99e1ccf_4_k_cu_a12557464cuda3std6ranges3__45__cpo3endE
	.align		8
        /*0090*/ 	.dword	_ZN34_INTERNAL_b99e1ccf_4_k_cu_a12557464cuda3std6ranges3__45__cpo6cbeginE
	.align		8
        /*0098*/ 	.dword	_ZN34_INTERNAL_b99e1ccf_4_k_cu_a12557464cuda3std6ranges3__45__cpo4cendE
	.align		8
        /*00a0*/ 	.dword	_ZN34_INTERNAL_b99e1ccf_4_k_cu_a12557464cuda3std6ranges3__45__cpo7advanceE
	.align		8
        /*00a8*/ 	.dword	_ZN34_INTERNAL_b99e1ccf_4_k_cu_a12557464cuda3std6ranges3__45__cpo9iter_swapE
	.align		8
        /*00b0*/ 	.dword	_ZN34_INTERNAL_b99e1ccf_4_k_cu_a12557464cuda3std6ranges3__45__cpo4nextE
	.align		8
        /*00b8*/ 	.dword	_ZN34_INTERNAL_b99e1ccf_4_k_cu_a12557464cuda3std6ranges3__45__cpo4prevE
	.align		8
        /*00c0*/ 	.dword	_ZN34_INTERNAL_b99e1ccf_4_k_cu_a12557464cuda3std6ranges3__45__cpo4dataE
	.align		8
        /*00c8*/ 	.dword	_ZN34_INTERNAL_b99e1ccf_4_k_cu_a12557464cuda3std6ranges3__45__cpo5cdataE
	.align		8
        /*00d0*/ 	.dword	_ZN34_INTERNAL_b99e1ccf_4_k_cu_a12557464cuda3std6ranges3__45__cpo4sizeE
	.align		8
        /*00d8*/ 	.dword	_ZN34_INTERNAL_b99e1ccf_4_k_cu_a12557464cuda3std6ranges3__45__cpo5ssizeE
	.align		8
        /*00e0*/ 	.dword	_ZN34_INTERNAL_b99e1ccf_4_k_cu_a12557464cuda3std6ranges3__45__cpo8distanceE
	.align		8
        /*00e8*/ 	.dword	_ZN34_INTERNAL_b99e1ccf_4_k_cu_a12557466thrust24THRUST_300001_SM_1000_NS6system6detail10sequential3seqE
	.align		8
        /*00f0*/ 	.dword	_ZN34_INTERNAL_b99e1ccf_4_k_cu_a12557466thrust24THRUST_300001_SM_1000_NS6system3cpp3parE
	.align		8
        /*00f8*/ 	.dword	_ZN34_INTERNAL_b99e1ccf_4_k_cu_a12557466thrust24THRUST_300001_SM_1000_NS8cuda_cub3parE
	.align		8
        /*0100*/ 	.dword	_ZN34_INTERNAL_b99e1ccf_4_k_cu_a12557466thrust24THRUST_300001_SM_1000_NS8cuda_cub10par_nosyncE
	.align		8
        /*0108*/ 	.dword	_ZN34_INTERNAL_b99e1ccf_4_k_cu_a12557466thrust24THRUST_300001_SM_1000_NS12placeholders2_1E
	.align		8
        /*0110*/ 	.dword	_ZN34_INTERNAL_b99e1ccf_4_k_cu_a12557466thrust24THRUST_300001_SM_1000_NS12placeholders2_2E
	.align		8
        /*0118*/ 	.dword	_ZN34_INTERNAL_b99e1ccf_4_k_cu_a12557466thrust24THRUST_300001_SM_1000_NS12placeholders2_3E
	.align		8
        /*0120*/ 	.dword	_ZN34_INTERNAL_b99e1ccf_4_k_cu_a12557466thrust24THRUST_300001_SM_1000_NS12placeholders2_4E
	.align		8
        /*0128*/ 	.dword	_ZN34_INTERNAL_b99e1ccf_4_k_cu_a12557466thrust24THRUST_300001_SM_1000_NS12placeholders2_5E
	.align		8
        /*0130*/ 	.dword	_ZN34_INTERNAL_b99e1ccf_4_k_cu_a12557466thrust24THRUST_300001_SM_1000_NS12placeholders2_6E
	.align		8
        /*0138*/ 	.dword	_ZN34_INTERNAL_b99e1ccf_4_k_cu_a12557466thrust24THRUST_300001_SM_1000_NS12placeholders2_7E
	.align		8
        /*0140*/ 	.dword	_ZN34_INTERNAL_b99e1ccf_4_k_cu_a12557466thrust24THRUST_300001_SM_1000_NS12placeholders2_8E
	.align		8
        /*0148*/ 	.dword	_ZN34_INTERNAL_b99e1ccf_4_k_cu_a12557466thrust24THRUST_300001_SM_1000_NS12placeholders2_9E
	.align		8
        /*0150*/ 	.dword	_ZN34_INTERNAL_b99e1ccf_4_k_cu_a12557466thrust24THRUST_300001_SM_1000_NS12placeholders3_10E
	.align		8
        /*0158*/ 	.dword	_ZN34_INTERNAL_b99e1ccf_4_k_cu_a12557466thrust24THRUST_300001_SM_1000_NS3seqE
	.align		8
        /*0160*/ 	.dword	_ZN34_INTERNAL_b99e1ccf_4_k_cu_a12557466thrust24THRUST_300001_SM_1000_NS6deviceE


//--------------------- .text._ZN3cub18CUB_300001_SM_10006detail11EmptyKernelIvEEvv --------------------------
	.section	.text._ZN3cub18CUB_300001_SM_10006detail11EmptyKernelIvEEvv,"ax",@progbits
	.align	128
        .global         _ZN3cub18CUB_300001_SM_10006detail11EmptyKernelIvEEvv
        .type           _ZN3cub18CUB_300001_SM_10006detail11EmptyKernelIvEEvv,@function
        .size           _ZN3cub18CUB_300001_SM_10006detail11EmptyKernelIvEEvv,(.L_x_7 - _ZN3cub18CUB_300001_SM_10006detail11EmptyKernelIvEEvv)
        .other          _ZN3cub18CUB_300001_SM_10006detail11EmptyKernelIvEEvv,@"STO_CUDA_ENTRY STV_DEFAULT"
_ZN3cub18CUB_300001_SM_10006detail11EmptyKernelIvEEvv:
.text._ZN3cub18CUB_300001_SM_10006detail11EmptyKernelIvEEvv:
[----:B------:R-:W-:Y:S01]  /*0000*/  LDC R1, c[0x0][0x37c] ;  /* 0x0000df00ff017b82 */ /* 0x000fe20000000800 */
[----:B------:R-:W-:Y:S05]  /*0010*/  EXIT ;  /* 0x000000000000794d */ /* 0x000fea0003800000 */
.L_x_0:
[----:B------:R-:W-:-:S00]  /*0020*/  BRA `(.L_x_0) ;  /* 0xfffffffc00fc7947 */ /* 0x000fc0000383ffff */
[----:B------:R-:W-:-:S00]  /*0030*/  NOP ;  /* 0x0000000000007918 */ /* 0x000fc00000000000 */
        /* <DEDUP_REMOVED lines=12> */
.L_x_7:


//--------------------- .text._Z12countingSortPKjiPjS0_S0_i --------------------------
	.section	.text._Z12countingSortPKjiPjS0_S0_i,"ax",@progbits
	.align	128
        .global         _Z12countingSortPKjiPjS0_S0_i
        .type           _Z12countingSortPKjiPjS0_S0_i,@function
        .size           _Z12countingSortPKjiPjS0_S0_i,(.L_x_8 - _Z12countingSortPKjiPjS0_S0_i)
        .other          _Z12countingSortPKjiPjS0_S0_i,@"STO_CUDA_ENTRY STV_DEFAULT"
_Z12countingSortPKjiPjS0_S0_i:
.text._Z12countingSortPKjiPjS0_S0_i:
[----:B------:R-:W-:Y:S01]  /*0000*/  LDC R1, c[0x0][0x37c] ;  /* 0x0000df00ff017b82 */ /* 0x000fe20000000800 */
[----:B------:R-:W0:Y:S01]  /*0010*/  S2R R11, SR_CTAID.X ;  /* 0x00000000000b7919 */ /* 0x000e220000002500 */
[----:B------:R-:W0:Y:S01]  /*0020*/  LDCU UR4, c[0x0][0x360] ;  /* 0x00006c00ff0477ac */ /* 0x000e220008000800 */
[----:B------:R-:W0:Y:S01]  /*0030*/  S2R R0, SR_TID.X ;  /* 0x0000000000007919 */ /* 0x000e220000002100 */
[----:B------:R-:W1:Y:S01]  /*0040*/  LDCU UR5, c[0x0][0x388] ;  /* 0x00007100ff0577ac */ /* 0x000e620008000800 */
[----:B0-----:R-:W-:-:S05]  /*0050*/  IMAD R11, R11, UR4, R0 ;  /* 0x000000040b0b7c24 */ /* 0x001fca000f8e0200 */
[----:B-1----:R-:W-:-:S13]  /*0060*/  ISETP.GE.AND P0, PT, R11, UR5, PT ;  /* 0x000000050b007c0c */ /* 0x002fda000bf06270 */
[----:B------:R-:W-:Y:S05]  /*0070*/  @P0 EXIT ;  /* 0x000000000000094d */ /* 0x000fea0003800000 */
[----:B------:R-:W0:Y:S01]  /*0080*/  LDC.64 R2, c[0x0][0x398] ;  /* 0x0000e600ff027b82 */ /* 0x000e220000000a00 */
[----:B------:R-:W1:Y:S07]  /*0090*/  LDCU.64 UR4, c[0x0][0x358] ;  /* 0x00006b00ff0477ac */ /* 0x000e6e0008000a00 */
[----:B------:R-:W2:Y:S08]  /*00a0*/  LDC.64 R4, c[0x0][0x3a0] ;  /* 0x0000e800ff047b82 */ /* 0x000eb00000000a00 */
[----:B------:R-:W3:Y:S01]  /*00b0*/  LDC.64 R6, c[0x0][0x380] ;  /* 0x0000e000ff067b82 */ /* 0x000ee20000000a00 */
[----:B0-----:R-:W-:-:S07]  /*00c0*/  IMAD.WIDE R2, R11, 0x4, R2 ;  /* 0x000000040b027825 */ /* 0x001fce00078e0202 */
[----:B------:R-:W0:Y:S01]  /*00d0*/  LDC.64 R8, c[0x0][0x390] ;  /* 0x0000e400ff087b82 */ /* 0x000e220000000a00 */
[----:B-1----:R-:W4:Y:S01]  /*00e0*/  LDG.E R2, desc[UR4][R2.64] ;  /* 0x0000000402027981 */ /* 0x002f22000c1e1900 */
[----:B--2---:R-:W-:-:S06]  /*00f0*/  IMAD.WIDE R4, R11, 0x4, R4 ;  /* 0x000000040b047825 */ /* 0x004fcc00078e0204 */
[----:B------:R-:W2:Y:S01]  /*0100*/  LDG.E R4, desc[UR4][R4.64] ;  /* 0x0000000404047981 */ /* 0x000ea2000c1e1900 */
[----:B---3--:R-:W-:-:S06]  /*0110*/  IMAD.WIDE R6, R11, 0x4, R6 ;  /* 0x000000040b067825 */ /* 0x008fcc00078e0206 */
[----:B------:R-:W3:Y:S01]  /*0120*/  LDG.E R7, desc[UR4][R6.64] ;  /* 0x0000000406077981 */ /* 0x000ee2000c1e1900 */
[----:B----4-:R-:W-:-:S13]  /*0130*/  ISETP.NE.AND P0, PT, R2, RZ, PT ;  /* 0x000000ff0200720c */ /* 0x010fda0003f05270 */
[----:B------:R-:W1:Y:S01]  /*0140*/  @P0 LDC R13, c[0x0][0x3a8] ;  /* 0x0000ea00ff0d0b82 */ /* 0x000e620000000800 */
[----:B--2---:R-:W-:Y:S02]  /*0150*/  @!P0 IADD3 R11, PT, PT, R11, -R4, RZ ;  /* 0x800000040b0b8210 */ /* 0x004fe40007ffe0ff */
[----:B-1----:R-:W-:-:S05]  /*0160*/  @P0 IADD3 R11, PT, PT, R4, R13, RZ ;  /* 0x0000000d040b0210 */ /* 0x002fca0007ffe0ff */
[----:B0-----:R-:W-:-:S05]  /*0170*/  IMAD.WIDE R2, R11, 0x4, R8 ;  /* 0x000000040b027825 */ /* 0x001fca00078e0208 */
[----:B---3--:R-:W-:Y:S01]  /*0180*/  STG.E desc[UR4][R2.64], R7 ;  /* 0x0000000702007986 */ /* 0x008fe2000c101904 */
[----:B------:R-:W-:Y:S05]  /*0190*/  EXIT ;  /* 0x000000000000794d */ /* 0x000fea0003800000 */
.L_x_1:
        /* <DEDUP_REMOVED lines=14> */
.L_x_8:


//--------------------- .text._Z13convertBinaryPKjiPji --------------------------
	.section	.text._Z13convertBinaryPKjiPji,"ax",@progbits
	.align	128
        .global         _Z13convertBinaryPKjiPji
        .type           _Z13convertBinaryPKjiPji,@function
        .size           _Z13convertBinaryPKjiPji,(.L_x_9 - _Z13convertBinaryPKjiPji)
        .other          _Z13convertBinaryPKjiPji,@"STO_CUDA_ENTRY STV_DEFAULT"
_Z13convertBinaryPKjiPji:
.text._Z13convertBinaryPKjiPji:
        /* <DEDUP_REMOVED lines=9> */
[----:B------:R-:W1:Y:S01]  /*0090*/  LDCU.64 UR4, c[0x0][0x358] ;  /* 0x00006b00ff0477ac */ /* 0x000e620008000a00 */
[----:B------:R-:W2:Y:S06]  /*00a0*/  LDCU UR6, c[0x0][0x398] ;  /* 0x00007300ff0677ac */ /* 0x000eac0008000800 */
[----:B------:R-:W3:Y:S01]  /*00b0*/  LDC.64 R4, c[0x0][0x390] ;  /* 0x0000e400ff047b82 */ /* 0x000ee20000000a00 */
[----:B0-----:R-:W-:-:S06]  /*00c0*/  IMAD.WIDE R2, R7, 0x4, R2 ;  /* 0x0000000407027825 */ /* 0x001fcc00078e0202 */
[----:B-1----:R-:W2:Y:S01]  /*00d0*/  LDG.E R2, desc[UR4][R2.64] ;  /* 0x0000000402027981 */ /* 0x002ea2000c1e1900 */
[----:B---3--:R-:W-:Y:S01]  /*00e0*/  IMAD.WIDE R4, R7, 0x4, R4 ;  /* 0x0000000407047825 */ /* 0x008fe200078e0204 */
[----:B--2---:R-:W-:-:S04]  /*00f0*/  SHF.R.U32.HI R0, RZ, UR6, R2 ;  /* 0x00000006ff007c19 */ /* 0x004fc80008011602 */
[----:B------:R-:W-:-:S05]  /*0100*/  LOP3.LUT R7, R0, 0x1, RZ, 0xc0, !PT ;  /* 0x0000000100077812 */ /* 0x000fca00078ec0ff */
[----:B------:R-:W-:Y:S01]  /*0110*/  STG.E desc[UR4][R4.64], R7 ;  /* 0x0000000704007986 */ /* 0x000fe2000c101904 */
[----:B------:R-:W-:Y:S05]  /*0120*/  EXIT ;  /* 0x000000000000794d */ /* 0x000fea0003800000 */
.L_x_2:
        /* <DEDUP_REMOVED lines=13> */
.L_x_9:


//--------------------- .text._Z17addScannedBlkSumsPjiS_ --------------------------
	.section	.text._Z17addScannedBlkSumsPjiS_,"ax",@progbits
	.align	128
        .global         _Z17addScannedBlkSumsPjiS_
        .type           _Z17addScannedBlkSumsPjiS_,@function
        .size           _Z17addScannedBlkSumsPjiS_,(.L_x_10 - _Z17addScannedBlkSumsPjiS_)
        .other          _Z17addScannedBlkSumsPjiS_,@"STO_CUDA_ENTRY STV_DEFAULT"
_Z17addScannedBlkSumsPjiS_:
.text._Z17addScannedBlkSumsPjiS_:
[----:B------:R-:W-:Y:S01]  /*0000*/  LDC R1, c[0x0][0x37c] ;  /* 0x0000df00ff017b82 */ /* 0x000fe20000000800 */
[----:B------:R-:W0:Y:S01]  /*0010*/  S2R R9, SR_CTAID.X ;  /* 0x0000000000097919 */ /* 0x000e220000002500 */
[----:B------:R-:W0:Y:S01]  /*0020*/  LDCU UR4, c[0x0][0x360] ;  /* 0x00006c00ff0477ac */ /* 0x000e220008000800 */
[----:B------:R-:W0:Y:S01]  /*0030*/  S2R R0, SR_TID.X ;  /* 0x0000000000007919 */ /* 0x000e220000002100 */
[----:B------:R-:W1:Y:S01]  /*0040*/  LDCU UR5, c[0x0][0x388] ;  /* 0x00007100ff0577ac */ /* 0x000e620008000800 */
[----:B0-----:R-:W-:-:S05]  /*0050*/  IMAD R7, R9, UR4, R0 ;  /* 0x0000000409077c24 */ /* 0x001fca000f8e0200 */
[----:B-1----:R-:W-:-:S04]  /*0060*/  ISETP.GE.AND P0, PT, R7, UR5, PT ;  /* 0x0000000507007c0c */ /* 0x002fc8000bf06270 */
[----:B------:R-:W-:-:S13]  /*0070*/  ISETP.EQ.OR P0, PT, R9, RZ, P0 ;  /* 0x000000ff0900720c */ /* 0x000fda0000702670 */
[----:B------:R-:W-:Y:S05]  /*0080*/  @P0 EXIT ;  /* 0x000000000000094d */ /* 0x000fea0003800000 */
[----:B------:R-:W0:Y:S01]  /*0090*/  LDC.64 R2, c[0x0][0x390] ;  /* 0x0000e400ff027b82 */ /* 0x000e220000000a00 */
[----:B------:R-:W1:Y:S01]  /*00a0*/  LDCU.64 UR4, c[0x0][0x358] ;  /* 0x00006b00ff0477ac */ /* 0x000e620008000a00 */
[----:B------:R-:W-:-:S06]  /*00b0*/  IADD3 R9, PT, PT, R9, -0x1, RZ ;  /* 0xffffffff09097810 */ /* 0x000fcc0007ffe0ff */
[----:B------:R-:W2:Y:S01]  /*00c0*/  LDC.64 R4, c[0x0][0x380] ;  /* 0x0000e000ff047b82 */ /* 0x000ea20000000a00 */
[----:B0-----:R-:W-:-:S06]  /*00d0*/  IMAD.WIDE.U32 R2, R9, 0x4, R2 ;  /* 0x0000000409027825 */ /* 0x001fcc00078e0002 */
[----:B-1----:R-:W3:Y:S01]  /*00e0*/  LDG.E R2, desc[UR4][R2.64] ;  /* 0x0000000402027981 */ /* 0x002ee2000c1e1900 */
[----:B--2---:R-:W-:-:S05]  /*00f0*/  IMAD.WIDE R4, R7, 0x4, R4 ;  /* 0x0000000407047825 */ /* 0x004fca00078e0204 */
[----:B------:R-:W3:Y:S02]  /*0100*/  LDG.E R7, desc[UR4][R4.64] ;  /* 0x0000000404077981 */ /* 0x000ee4000c1e1900 */
[----:B---3--:R-:W-:-:S05]  /*0110*/  IADD3 R7, PT, PT, R2, R7, RZ ;  /* 0x0000000702077210 */ /* 0x008fca0007ffe0ff */
[----:B------:R-:W-:Y:S01]  /*0120*/  STG.E desc[UR4][R4.64], R7 ;  /* 0x0000000704007986 */ /* 0x000fe2000c101904 */
[----:B------:R-:W-:Y:S05]  /*0130*/  EXIT ;  /* 0x000000000000794d */ /* 0x000fea0003800000 */
.L_x_3:
        /* <DEDUP_REMOVED lines=12> */
.L_x_10:


//--------------------- .text._Z13scanBlkKernelPjiS_S_ --------------------------
	.section	.text._Z13scanBlkKernelPjiS_S_,"ax",@progbits
	.align	128
        .global         _Z13scanBlkKernelPjiS_S_
        .type           _Z13scanBlkKernelPjiS_S_,@function
        .size           _Z13scanBlkKernelPjiS_S_,(.L_x_11 - _Z13scanBlkKernelPjiS_S_)
        .other          _Z13scanBlkKernelPjiS_S_,@"STO_CUDA_ENTRY STV_DEFAULT"
_Z13scanBlkKernelPjiS_S_:
.text._Z13scanBlkKernelPjiS_S_:
[----:B------:R-:W-:Y:S01]  /*0000*/  LDC R1, c[0x0][0x37c] ;  /* 0x0000df00ff017b82 */ /* 0x000fe20000000800 */
[----:B------:R-:W0:Y:S07]  /*0010*/  S2R R15, SR_CTAID.X ;  /* 0x00000000000f7919 */ /* 0x000e2e0000002500 */
[----:B------:R-:W0:Y:S01]  /*0020*/  LDC R10, c[0x0][0x360] ;  /* 0x0000d800ff0a7b82 */ /* 0x000e220000000800 */
[----:B------:R-:W1:Y:S01]  /*0030*/  LDCU UR4, c[0x0][0x388] ;  /* 0x00007100ff0477ac */ /* 0x000e620008000800 */
[----:B------:R-:W0:Y:S01]  /*0040*/  S2R R17, SR_TID.X ;  /* 0x0000000000117919 */ /* 0x000e220000002100 */
[----:B------:R-:W2:Y:S05]  /*0050*/  LDCU.64 UR6, c[0x0][0x358] ;  /* 0x00006b00ff0677ac */ /* 0x000eaa0008000a00 */
[----:B------:R-:W3:Y:S01]  /*0060*/  LDC.64 R2, c[0x0][0x380] ;  /* 0x0000e000ff027b82 */ /* 0x000ee20000000a00 */
[----:B0-----:R-:W-:-:S04]  /*0070*/  IMAD R9, R15, R10, R17 ;  /* 0x0000000a0f097224 */ /* 0x001fc800078e0211 */
[C---:B---3--:R-:W-:Y:S01]  /*0080*/  IMAD.WIDE R2, R9.reuse, 0x4, R2 ;  /* 0x0000000409027825 */ /* 0x048fe200078e0202 */
[----:B-1----:R-:W-:-:S04]  /*0090*/  ISETP.GE.AND P0, PT, R9, UR4, PT ;  /* 0x0000000409007c0c */ /* 0x002fc8000bf06270 */
[----:B------:R-:W-:-:S13]  /*00a0*/  ISETP.EQ.OR P0, PT, R17, RZ, P0 ;  /* 0x000000ff1100720c */ /* 0x000fda0000702670 */
[----:B--2---:R-:W2:Y:S01]  /*00b0*/  @!P0 LDG.E R5, desc[UR6][R2.64+-0x4] ;  /* 0xfffffc0602058981 */ /* 0x004ea2000c1e1900 */
[----:B------:R-:W0:Y:S01]  /*00c0*/  S2UR UR5, SR_CgaCtaId ;  /* 0x00000000000579c3 */ /* 0x000e220000008800 */
[----:B------:R-:W-:Y:S01]  /*00d0*/  UMOV UR4, 0x400 ;  /* 0x0000040000047882 */ /* 0x000fe20000000000 */
[----:B------:R-:W-:Y:S01]  /*00e0*/  ISETP.GE.U32.AND P1, PT, R10, 0x2, PT ;  /* 0x000000020a00780c */ /* 0x000fe20003f26070 */
[----:B0-----:R-:W-:-:S06]  /*00f0*/  ULEA UR4, UR5, UR4, 0x18 ;  /* 0x0000000405047291 */ /* 0x001fcc000f8ec0ff */
[----:B------:R-:W-:-:S05]  /*0100*/  LEA R0, R17, UR4, 0x2 ;  /* 0x0000000411007c11 */ /* 0x000fca000f8e10ff */
[----:B--2---:R0:W-:Y:S04]  /*0110*/  @!P0 STS [R0], R5 ;  /* 0x0000000500008388 */ /* 0x0041e80000000800 */
[----:B------:R0:W-:Y:S01]  /*0120*/  @P0 STS [R0], RZ ;  /* 0x000000ff00000388 */ /* 0x0001e20000000800 */
[----:B------:R-:W-:Y:S06]  /*0130*/  BAR.SYNC.DEFER_BLOCKING 0x0 ;  /* 0x0000000000007b1d */ /* 0x000fec0000010000 */
[----:B------:R-:W-:Y:S05]  /*0140*/  @!P1 BRA `(.L_x_4) ;  /* 0x0000000000389947 */ /* 0x000fea0003800000 */
[----:B------:R-:W-:-:S05]  /*0150*/  UMOV UR5, 0x1 ;  /* 0x0000000100057882 */ /* 0x000fca0000000000 */
.L_x_5:
[----:B------:R-:W-:Y:S01]  /*0160*/  ISETP.GE.U32.AND P0, PT, R17, UR5, PT ;  /* 0x0000000511007c0c */ /* 0x000fe2000bf06070 */
[----:B------:R-:W-:-:S12]  /*0170*/  IMAD.MOV.U32 R4, RZ, RZ, RZ ;  /* 0x000000ffff047224 */ /* 0x000fd800078e00ff */
[----:B0-----:R-:W-:Y:S01]  /*0180*/  @P0 VIADD R5, R17, -UR5 ;  /* 0x8000000511050c36 */ /* 0x001fe20008000000 */
[----:B------:R-:W-:-:S04]  /*0190*/  USHF.L.U32 UR5, UR5, 0x1, URZ ;  /* 0x0000000105057899 */ /* 0x000fc800080006ff */
[----:B------:R-:W-:-:S05]  /*01a0*/  @P0 LEA R5, R5, UR4, 0x2 ;  /* 0x0000000405050c11 */ /* 0x000fca000f8e10ff */
[----:B------:R-:W-:Y:S01]  /*01b0*/  @P0 LDS R4, [R5] ;  /* 0x0000000005040984 */ /* 0x000fe20000000800 */
[----:B------:R-:W-:Y:S01]  /*01c0*/  BAR.SYNC.DEFER_BLOCKING 0x0 ;  /* 0x0000000000007b1d */ /* 0x000fe20000010000 */
[----:B------:R-:W-:-:S05]  /*01d0*/  ISETP.LE.U32.AND P0, PT, R10, UR5, PT ;  /* 0x000000050a007c0c */ /* 0x000fca000bf03070 */
[----:B-1----:R-:W0:Y:S02]  /*01e0*/  LDS R7, [R0] ;  /* 0x0000000000077984 */ /* 0x002e240000000800 */
[----:B0-----:R-:W-:-:S05]  /*01f0*/  IMAD.IADD R7, R7, 0x1, R4 ;  /* 0x0000000107077824 */ /* 0x001fca00078e0204 */
[----:B------:R1:W-:Y:S01]  /*0200*/  STS [R0], R7 ;  /* 0x0000000700007388 */ /* 0x0003e20000000800 */
[----:B------:R-:W-:Y:S06]  /*0210*/  BAR.SYNC.DEFER_BLOCKING 0x0 ;  /* 0x0000000000007b1d */ /* 0x000fec0000010000 */
[----:B------:R-:W-:Y:S05]  /*0220*/  @!P0 BRA `(.L_x_5) ;  /* 0xfffffffc00cc8947 */ /* 0x000fea000383ffff */
.L_x_4:
[----:B------:R-:W2:Y:S01]  /*0230*/  LDCU UR5, c[0x0][0x388] ;  /* 0x00007100ff0577ac */ /* 0x000ea20008000800 */
[----:B-1----:R-:W1:Y:S01]  /*0240*/  LDC.64 R6, c[0x0][0x398] ;  /* 0x0000e600ff067b82 */ /* 0x002e620000000a00 */
[----:B------:R-:W3:Y:S07]  /*0250*/  LDCU.64 UR8, c[0x0][0x398] ;  /* 0x00007300ff0877ac */ /* 0x000eee0008000a00 */
[----:B------:R-:W-:Y:S01]  /*0260*/  BAR.SYNC.DEFER_BLOCKING 0x0 ;  /* 0x0000000000007b1d */ /* 0x000fe20000010000 */
[----:B--2---:R-:W-:-:S02]  /*0270*/  ISETP.GE.AND P1, PT, R9, UR5, PT ;  /* 0x0000000509007c0c */ /* 0x004fc4000bf26270 */
[----:B---3--:R-:W-:Y:S01]  /*0280*/  ISETP.NE.U32.AND P0, PT, RZ, UR8, PT ;  /* 0x00000008ff007c0c */ /* 0x008fe2000bf05070 */
[----:B-1----:R-:W-:-:S03]  /*0290*/  IMAD.WIDE.U32 R6, R15, 0x4, R6 ;  /* 0x000000040f067825 */ /* 0x002fc600078e0006 */
[----:B------:R-:W-:-:S04]  /*02a0*/  ISETP.NE.AND.EX P0, PT, RZ, UR9, PT, P0 ;  /* 0x00000009ff007c0c */ /* 0x000fc8000bf05300 */
[----:B------:R-:W-:-:S03]  /*02b0*/  ISETP.NE.OR P0, PT, R17, RZ, !P0 ;  /* 0x000000ff1100720c */ /* 0x000fc60004705670 */
[----:B------:R1:W2:Y:S01]  /*02c0*/  @!P1 LDS R11, [R0] ;  /* 0x00000000000b9984 */ /* 0x0002a20000000800 */
[----:B0-----:R-:W0:Y:S01]  /*02d0*/  @!P1 LDC.64 R4, c[0x0][0x390] ;  /* 0x0000e400ff049b82 */ /* 0x001e220000000a00 */
[----:B-1----:R-:W-:-:S08]  /*02e0*/  VIADD R0, R10, 0xffffffff ;  /* 0xffffffff0a007836 */ /* 0x002fd00000000000 */
[----:B------:R-:W-:Y:S01]  /*02f0*/  @!P0 LEA R8, R10, UR4, 0x2 ;  /* 0x000000040a088c11 */ /* 0x000fe2000f8e10ff */
[----:B0-----:R-:W-:-:S05]  /*0300*/  @!P1 IMAD.WIDE R4, R9, 0x4, R4 ;  /* 0x0000000409049825 */ /* 0x001fca00078e0204 */
[----:B--2---:R-:W-:Y:S01]  /*0310*/  @!P1 STG.E desc[UR6][R4.64], R11 ;  /* 0x0000000b04009986 */ /* 0x004fe2000c101906 */
[----:B------:R-:W-:Y:S01]  /*0320*/  BAR.SYNC.DEFER_BLOCKING 0x0 ;  /* 0x0000000000007b1d */ /* 0x000fe20000010000 */
[----:B------:R-:W-:-:S04]  /*0330*/  ISETP.NE.AND P1, PT, R17, R0, PT ;  /* 0x000000001100720c */ /* 0x000fc80003f25270 */
[----:B------:R-:W-:Y:S01]  /*0340*/  ISETP.GE.OR P1, PT, R9, UR5, P1 ;  /* 0x0000000509007c0c */ /* 0x000fe20008f26670 */
[----:B------:R-:W0:Y:S04]  /*0350*/  @!P0 LDS R13, [R8+-0x4] ;  /* 0xfffffc00080d8984 */ /* 0x000e280000000800 */
[----:B0-----:R0:W-:Y:S01]  /*0360*/  @!P0 STG.E desc[UR6][R6.64], R13 ;  /* 0x0000000d06008986 */ /* 0x0011e2000c101906 */
[----:B------:R-:W-:Y:S07]  /*0370*/  BAR.SYNC.DEFER_BLOCKING 0x0 ;  /* 0x0000000000007b1d */ /* 0x000fee0000010000 */
[----:B------:R-:W-:Y:S05]  /*0380*/  @P1 EXIT ;  /* 0x000000000000194d */ /* 0x000fea0003800000 */
[----:B------:R-:W2:Y:S04]  /*0390*/  LDG.E R2, desc[UR6][R2.64] ;  /* 0x0000000602027981 */ /* 0x000ea8000c1e1900 */
[----:B------:R-:W2:Y:S02]  /*03a0*/  LDG.E R5, desc[UR6][R6.64] ;  /* 0x0000000606057981 */ /* 0x000ea4000c1e1900 */
[----:B--2---:R-:W-:-:S05]  /*03b0*/  IMAD.IADD R5, R2, 0x1, R5 ;  /* 0x0000000102057824 */ /* 0x004fca00078e0205 */
[----:B------:R-:W-:Y:S01]  /*03c0*/  STG.E desc[UR6][R6.64], R5 ;  /* 0x0000000506007986 */ /* 0x000fe2000c101906 */
[----:B------:R-:W-:Y:S05]  /*03d0*/  EXIT ;  /* 0x000000000000794d */ /* 0x000fea0003800000 */
.L_x_6:
        /* <DEDUP_REMOVED lines=10> */
.L_x_11:


//--------------------- .nv.shared._ZN3cub18CUB_300001_SM_10006detail11EmptyKernelIvEEvv --------------------------
	.section	.nv.shared._ZN3cub18CUB_300001_SM_10006detail11EmptyKernelIvEEvv,"aw",@nobits
	.sectionflags	@""
	.align	16
	.zero		1024


//--------------------- .nv.shared.reserved.0     --------------------------
	.section	.nv.shared.reserved.0,"aw",@nobits
	.weak		__nv_reservedSMEM_offset_0_alias
	.size		__nv_reservedSMEM_offset_0_alias, 0, 64
	.other		__nv_reservedSMEM_offset_0_alias,@"STO_CUDA_RESERVED_SHARED STV_DEFAULT"
__nv_reservedSMEM_offset_0_alias:
	.zero		0
	.zero		64


//--------------------- .nv.global                --------------------------
	.section	.nv.global,"aw",@nobits
.nv.global:
	.type		_ZN34_INTERNAL_b99e1ccf_4_k_cu_a12557466thrust24THRUST_300001_SM_1000_NS12placeholders2_8E,@object
	.size		_ZN34_INTERNAL_b99e1ccf_4_k_cu_a12557466thrust24THRUST_300001_SM_1000_NS12placeholders2_8E,(_ZN34_INTERNAL_b99e1ccf_4_k_cu_a12557464cuda3std3__436_GLOBAL__N__b99e1ccf_4_k_cu_a12557466ignoreE - _ZN34_INTERNAL_b99e1ccf_4_k_cu_a12557466thrust24THRUST_300001_SM_1000_NS12placeholders2_8E)
_ZN34_INTERNAL_b99e1ccf_4_k_cu_a12557466thrust24THRUST_300001_SM_1000_NS12placeholders2_8E:
	.zero		1
	.type		_ZN34_INTERNAL_b99e1ccf_4_k_cu_a12557464cuda3std3__436_GLOBAL__N__b99e1ccf_4_k_cu_a12557466ignoreE,@object
	.size		_ZN34_INTERNAL_b99e1ccf_4_k_cu_a12557464cuda3std3__436_GLOBAL__N__b99e1ccf_4_k_cu_a12557466ignoreE,(_ZN34_INTERNAL_b99e1ccf_4_k_cu_a12557464cuda3std6ranges3__45__cpo4dataE - _ZN34_INTERNAL_b99e1ccf_4_k_cu_a12557464cuda3std3__436_GLOBAL__N__b99e1ccf_4_k_cu_a12557466ignoreE)
_ZN34_INTERNAL_b99e1ccf_4_k_cu_a12557464cuda3std3__436_GLOBAL__N__b99e1ccf_4_k_cu_a12557466ignoreE:
	.zero		1
	.type		_ZN34_INTERNAL_b99e1ccf_4_k_cu_a12557464cuda3std6ranges3__45__cpo4dataE,@object
	.size		_ZN34_INTERNAL_b99e1ccf_4_k_cu_a12557464cuda3std6ranges3__45__cpo4dataE,(_ZN34_INTERNAL_b99e1ccf_4_k_cu_a12557466thrust24THRUST_300001_SM_1000_NS8cuda_cub10par_nosyncE - _ZN34_INTERNAL_b99e1ccf_4_k_cu_a12557464cuda3std6ranges3__45__cpo4dataE)
_ZN34_INTERNAL_b99e1ccf_4_k_cu_a12557464cuda3std6ranges3__45__cpo4dataE:
	.zero		1
	.type		_ZN34_INTERNAL_b99e1ccf_4_k_cu_a12557466thrust24THRUST_300001_SM_1000_NS8cuda_cub10par_nosyncE,@object
	.size		_ZN34_INTERNAL_b99e1ccf_4_k_cu_a12557466thrust24THRUST_300001_SM_1000_NS8cuda_cub10par_nosyncE,(_ZN34_INTERNAL_b99e1ccf_4_k_cu_a12557464cuda3std3__45__cpo5beginE - _ZN34_INTERNAL_b99e1ccf_4_k_cu_a12557466thrust24THRUST_300001_SM_1000_NS8cuda_cub10par_nosyncE)
_ZN34_INTERNAL_b99e1ccf_4_k_cu_a12557466thrust24THRUST_300001_SM_1000_NS8cuda_cub10par_nosyncE:
	.zero		1
	.type		_ZN34_INTERNAL_b99e1ccf_4_k_cu_a12557464cuda3std3__45__cpo5beginE,@object
	.size		_ZN34_INTERNAL_b99e1ccf_4_k_cu_a12557464cuda3std3__45__cpo5beginE,(_ZN34_INTERNAL_b99e1ccf_4_k_cu_a12557464cuda3std6ranges3__45__cpo5beginE - _ZN34_INTERNAL_b99e1ccf_4_k_cu_a12557464cuda3std3__45__cpo5beginE)
_ZN34_INTERNAL_b99e1ccf_4_k_cu_a12557464cuda3std3__45__cpo5beginE:
	.zero		1
	.type		_ZN34_INTERNAL_b99e1ccf_4_k_cu_a12557464cuda3std6ranges3__45__cpo5beginE,@object
	.size		_ZN34_INTERNAL_b99e1ccf_4_k_cu_a12557464cuda3std6ranges3__45__cpo5beginE,(_ZN34_INTERNAL_b99e1ccf_4_k_cu_a12557466thrust24THRUST_300001_SM_1000_NS6deviceE - _ZN34_INTERNAL_b99e1ccf_4_k_cu_a12557464cuda3std6ranges3__45__cpo5beginE)
_ZN34_INTERNAL_b99e1ccf_4_k_cu_a12557464cuda3std6ranges3__45__cpo5beginE:
	.zero		1
	.type		_ZN34_INTERNAL_b99e1ccf_4_k_cu_a12557466thrust24THRUST_300001_SM_1000_NS6deviceE,@object
	.size		_ZN34_INTERNAL_b99e1ccf_4_k_cu_a12557466thrust24THRUST_300001_SM_1000_NS6deviceE,(_ZN34_INTERNAL_b99e1ccf_4_k_cu_a12557464cuda3std3__47nulloptE - _ZN34_INTERNAL_b99e1ccf_4_k_cu_a12557466thrust24THRUST_300001_SM_1000_NS6deviceE)
_ZN34_INTERNAL_b99e1ccf_4_k_cu_a12557466thrust24THRUST_300001_SM_1000_NS6deviceE:
	.zero		1
	.type		_ZN34_INTERNAL_b99e1ccf_4_k_cu_a12557464cuda3std3__47nulloptE,@object
	.size		_ZN34_INTERNAL_b99e1ccf_4_k_cu_a12557464cuda3std3__47nulloptE,(_ZN34_INTERNAL_b99e1ccf_4_k_cu_a12557464cuda3std6ranges3__45__cpo8distanceE - _ZN34_INTERNAL_b99e1ccf_4_k_cu_a12557464cuda3std3__47nulloptE)
_ZN34_INTERNAL_b99e1ccf_4_k_cu_a12557464cuda3std3__47nulloptE:
	.zero		1
	.type		_ZN34_INTERNAL_b99e1ccf_4_k_cu_a12557464cuda3std6ranges3__45__cpo8distanceE,@object
	.size		_ZN34_INTERNAL_b99e1ccf_4_k_cu_a12557464cuda3std6ranges3__45__cpo8distanceE,(_ZN34_INTERNAL_b99e1ccf_4_k_cu_a12557466thrust24THRUST_300001_SM_1000_NS12placeholders2_4E - _ZN34_INTERNAL_b99e1ccf_4_k_cu_a12557464cuda3std6ranges3__45__cpo8distanceE)
_ZN34_INTERNAL_b99e1ccf_4_k_cu_a12557464cuda3std6ranges3__45__cpo8distanceE:
	.zero		1
	.type		_ZN34_INTERNAL_b99e1ccf_4_k_cu_a12557466thrust24THRUST_300001_SM_1000_NS12placeholders2_4E,@object
	.size		_ZN34_INTERNAL_b99e1ccf_4_k_cu_a12557466thrust24THRUST_300001_SM_1000_NS12placeholders2_4E,(_ZN34_INTERNAL_b99e1ccf_4_k_cu_a12557464cuda3std3__45__cpo6rbeginE - _ZN34_INTERNAL_b99e1ccf_4_k_cu_a12557466thrust24THRUST_300001_SM_1000_NS12placeholders2_4E)
_ZN34_INTERNAL_b99e1ccf_4_k_cu_a12557466thrust24THRUST_300001_SM_1000_NS12placeholders2_4E:
	.zero		1
	.type		_ZN34_INTERNAL_b99e1ccf_4_k_cu_a12557464cuda3std3__45__cpo6rbeginE,@object
	.size		_ZN34_INTERNAL_b99e1ccf_4_k_cu_a12557464cuda3std3__45__cpo6rbeginE,(_ZN34_INTERNAL_b99e1ccf_4_k_cu_a12557464cuda3std6ranges3__45__cpo7advanceE - _ZN34_INTERNAL_b99e1ccf_4_k_cu_a12557464cuda3std3__45__cpo6rbeginE)
_ZN34_INTERNAL_b99e1ccf_4_k_cu_a12557464cuda3std3__45__cpo6rbeginE:
	.zero		1
	.type		_ZN34_INTERNAL_b99e1ccf_4_k_cu_a12557464cuda3std6ranges3__45__cpo7advanceE,@object
	.size		_ZN34_INTERNAL_b99e1ccf_4_k_cu_a12557464cuda3std6ranges3__45__cpo7advanceE,(_ZN34_INTERNAL_b99e1ccf_4_k_cu_a12557466thrust24THRUST_300001_SM_1000_NS12placeholders3_10E - _ZN34_INTERNAL_b99e1ccf_4_k_cu_a12557464cuda3std6ranges3__45__cpo7advanceE)
_ZN34_INTERNAL_b99e1ccf_4_k_cu_a12557464cuda3std6ranges3__45__cpo7advanceE:
	.zero		1
	.type		_ZN34_INTERNAL_b99e1ccf_4_k_cu_a12557466thrust24THRUST_300001_SM_1000_NS12placeholders3_10E,@object
	.size		_ZN34_INTERNAL_b99e1ccf_4_k_cu_a12557466thrust24THRUST_300001_SM_1000_NS12placeholders3_10E,(_ZN34_INTERNAL_b99e1ccf_4_k_cu_a12557464cuda3std3__48in_placeE - _ZN34_INTERNAL_b99e1ccf_4_k_cu_a12557466thrust24THRUST_300001_SM_1000_NS12placeholders3_10E)
_ZN34_INTERNAL_b99e1ccf_4_k_cu_a12557466thrust24THRUST_300001_SM_1000_NS12placeholders3_10E:
	.zero		1
	.type		_ZN34_INTERNAL_b99e1ccf_4_k_cu_a12557464cuda3std3__48in_placeE,@object
	.size		_ZN34_INTERNAL_b99e1ccf_4_k_cu_a12557464cuda3std3__48in_placeE,(_ZN34_INTERNAL_b99e1ccf_4_k_cu_a12557464cuda3std6ranges3__45__cpo4sizeE - _ZN34_INTERNAL_b99e1ccf_4_k_cu_a12557464cuda3std3__48in_placeE)
_ZN34_INTERNAL_b99e1ccf_4_k_cu_a12557464cuda3std3__48in_placeE:
	.zero		1
	.type		_ZN34_INTERNAL_b99e1ccf_4_k_cu_a12557464cuda3std6ranges3__45__cpo4sizeE,@object
	.size		_ZN34_INTERNAL_b99e1ccf_4_k_cu_a12557464cuda3std6ranges3__45__cpo4sizeE,(_ZN34_INTERNAL_b99e1ccf_4_k_cu_a12557466thrust24THRUST_300001_SM_1000_NS12placeholders2_2E - _ZN34_INTERNAL_b99e1ccf_4_k_cu_a12557464cuda3std6ranges3__45__cpo4sizeE)
_ZN34_INTERNAL_b99e1ccf_4_k_cu_a12557464cuda3std6ranges3__45__cpo4sizeE:
	.zero		1
	.type		_ZN34_INTERNAL_b99e1ccf_4_k_cu_a12557466thrust24THRUST_300001_SM_1000_NS12placeholders2_2E,@object
	.size		_ZN34_INTERNAL_b99e1ccf_4_k_cu_a12557466thrust24THRUST_300001_SM_1000_NS12placeholders2_2E,(_ZN34_INTERNAL_b99e1ccf_4_k_cu_a12557464cuda3std3__45__cpo6cbeginE - _ZN34_INTERNAL_b99e1ccf_4_k_cu_a12557466thrust24THRUST_300001_SM_1000_NS12placeholders2_2E)
_ZN34_INTERNAL_b99e1ccf_4_k_cu_a12557466thrust24THRUST_300001_SM_1000_NS12placeholders2_2E:
	.zero		1
	.type		_ZN34_INTERNAL_b99e1ccf_4_k_cu_a12557464cuda3std3__45__cpo6cbeginE,@object
	.size		_ZN34_INTERNAL_b99e1ccf_4_k_cu_a12557464cuda3std3__45__cpo6cbeginE,(_ZN34_INTERNAL_b99e1ccf_4_k_cu_a12557464cuda3std6ranges3__45__cpo6cbeginE - _ZN34_INTERNAL_b99e1ccf_4_k_cu_a12557464cuda3std3__45__cpo6cbeginE)
_ZN34_INTERNAL_b99e1ccf_4_k_cu_a12557464cuda3std3__45__cpo6cbeginE:
	.zero		1
	.type		_ZN34_INTERNAL_b99e1ccf_4_k_cu_a12557464cuda3std6ranges3__45__cpo6cbeginE,@object
	.size		_ZN34_INTERNAL_b99e1ccf_4_k_cu_a12557464cuda3std6ranges3__45__cpo6cbeginE,(_ZN34_INTERNAL_b99e1ccf_4_k_cu_a12557466thrust24THRUST_300001_SM_1000_NS12placeholders2_6E - _ZN34_INTERNAL_b99e1ccf_4_k_cu_a12557464cuda3std6ranges3__45__cpo6cbeginE)
_ZN34_INTERNAL_b99e1ccf_4_k_cu_a12557464cuda3std6ranges3__45__cpo6cbeginE:
	.zero		1
	.type		_ZN34_INTERNAL_b99e1ccf_4_k_cu_a12557466thrust24THRUST_300001_SM_1000_NS12placeholders2_6E,@object
	.size		_ZN34_INTERNAL_b99e1ccf_4_k_cu_a12557466thrust24THRUST_300001_SM_1000_NS12placeholders2_6E,(_ZN34_INTERNAL_b99e1ccf_4_k_cu_a12557464cuda3std3__45__cpo7crbeginE - _ZN34_INTERNAL_b99e1ccf_4_k_cu_a12557466thrust24THRUST_300001_SM_1000_NS12placeholders2_6E)
_ZN34_INTERNAL_b99e1ccf_4_k_cu_a12557466thrust24THRUST_300001_SM_1000_NS12placeholders2_6E:
	.zero		1
	.type		_ZN34_INTERNAL_b99e1ccf_4_k_cu_a12557464cuda3std3__45__cpo7crbeginE,@object
	.size		_ZN34_INTERNAL_b99e1ccf_4_k_cu_a12557464cuda3std3__45__cpo7crbeginE,(_ZN34_INTERNAL_b99e1ccf_4_k_cu_a12557464cuda3std6ranges3__45__cpo4nextE - _ZN34_INTERNAL_b99e1ccf_4_k_cu_a12557464cuda3std3__45__cpo7crbeginE)
_ZN34_INTERNAL_b99e1ccf_4_k_cu_a12557464cuda3std3__45__cpo7crbeginE:
	.zero		1
	.type		_ZN34_INTERNAL_b99e1ccf_4_k_cu_a12557464cuda3std6ranges3__45__cpo4nextE,@object
	.size		_ZN34_INTERNAL_b99e1ccf_4_k_cu_a12557464cuda3std6ranges3__45__cpo4nextE,(_ZN34_INTERNAL_b99e1ccf_4_k_cu_a12557464cuda3std6ranges3__45__cpo4swapE - _ZN34_INTERNAL_b99e1ccf_4_k_cu_a12557464cuda3std6ranges3__45__cpo4nextE)
_ZN34_INTERNAL_b99e1ccf_4_k_cu_a12557464cuda3std6ranges3__45__cpo4nextE:
	.zero		1
	.type		_ZN34_INTERNAL_b99e1ccf_4_k_cu_a12557464cuda3std6ranges3__45__cpo4swapE,@object
	.size		_ZN34_INTERNAL_b99e1ccf_4_k_cu_a12557464cuda3std6ranges3__45__cpo4swapE,(_ZN34_INTERNAL_b99e1ccf_4_k_cu_a12557466thrust24THRUST_300001_SM_1000_NS6system3cpp3parE - _ZN34_INTERNAL_b99e1ccf_4_k_cu_a12557464cuda3std6ranges3__45__cpo4swapE)
_ZN34_INTERNAL_b99e1ccf_4_k_cu_a12557464cuda3std6ranges3__45__cpo4swapE:
	.zero		1
	.type		_ZN34_INTERNAL_b99e1ccf_4_k_cu_a12557466thrust24THRUST_300001_SM_1000_NS6system3cpp3parE,@object
	.size		_ZN34_INTERNAL_b99e1ccf_4_k_cu_a12557466thrust24THRUST_300001_SM_1000_NS6system3cpp3parE,(_ZN34_INTERNAL_b99e1ccf_4_k_cu_a12557466thrust24THRUST_300001_SM_1000_NS3seqE - _ZN34_INTERNAL_b99e1ccf_4_k_cu_a12557466thrust24THRUST_300001_SM_1000_NS6system3cpp3parE)
_ZN34_INTERNAL_b99e1ccf_4_k_cu_a12557466thrust24THRUST_300001_SM_1000_NS6system3cpp3parE:
	.zero		1
	.type		_ZN34_INTERNAL_b99e1ccf_4_k_cu_a12557466thrust24THRUST_300001_SM_1000_NS3seqE,@object
	.size		_ZN34_INTERNAL_b99e1ccf_4_k_cu_a12557466thrust24THRUST_300001_SM_1000_NS3seqE,(_ZN34_INTERNAL_b99e1ccf_4_k_cu_a12557464cuda3std3__420unreachable_sentinelE - _ZN34_INTERNAL_b99e1ccf_4_k_cu_a12557466thrust24THRUST_300001_SM_1000_NS3seqE)
_ZN34_INTERNAL_b99e1ccf_4_k_cu_a12557466thrust24THRUST_300001_SM_1000_NS3seqE:
	.zero		1
	.type		_ZN34_INTERNAL_b99e1ccf_4_k_cu_a12557464cuda3std3__420unreachable_sentinelE,@object
	.size		_ZN34_INTERNAL_b99e1ccf_4_k_cu_a12557464cuda3std3__420unreachable_sentinelE,(_ZN34_INTERNAL_b99e1ccf_4_k_cu_a12557464cuda3std6ranges3__45__cpo5ssizeE - _ZN34_INTERNAL_b99e1ccf_4_k_cu_a12557464cuda3std3__420unreachable_sentinelE)
_ZN34_INTERNAL_b99e1ccf_4_k_cu_a12557464cuda3std3__420unreachable_sentinelE:
	.zero		1
	.type		_ZN34_INTERNAL_b99e1ccf_4_k_cu_a12557464cuda3std6ranges3__45__cpo5ssizeE,@object
	.size		_ZN34_INTERNAL_b99e1ccf_4_k_cu_a12557464cuda3std6ranges3__45__cpo5ssizeE,(_ZN34_INTERNAL_b99e1ccf_4_k_cu_a12557466thrust24THRUST_300001_SM_1000_NS12placeholders2_3E - _ZN34_INTERNAL_b99e1ccf_4_k_cu_a12557464cuda3std6ranges3__45__cpo5ssizeE)
_ZN34_INTERNAL_b99e1ccf_4_k_cu_a12557464cuda3std6ranges3__45__cpo5ssizeE:
	.zero		1
	.type		_ZN34_INTERNAL_b99e1ccf_4_k_cu_a12557466thrust24THRUST_300001_SM_1000_NS12placeholders2_3E,@object
	.size		_ZN34_INTERNAL_b99e1ccf_4_k_cu_a12557466thrust24THRUST_300001_SM_1000_NS12placeholders2_3E,(_ZN34_INTERNAL_b99e1ccf_4_k_cu_a12557464cuda3std3__45__cpo4cendE - _ZN34_INTERNAL_b99e1ccf_4_k_cu_a12557466thrust24THRUST_300001_SM_1000_NS12placeholders2_3E)
_ZN34_INTERNAL_b99e1ccf_4_k_cu_a12557466thrust24THRUST_300001_SM_1000_NS12placeholders2_3E:
	.zero		1
	.type		_ZN34_INTERNAL_b99e1ccf_4_k_cu_a12557464cuda3std3__45__cpo4cendE,@object
	.size		_ZN34_INTERNAL_b99e1ccf_4_k_cu_a12557464cuda3std3__45__cpo4cendE,(_ZN34_INTERNAL_b99e1ccf_4_k_cu_a12557464cuda3std6ranges3__45__cpo4cendE - _ZN34_INTERNAL_b99e1ccf_4_k_cu_a12557464cuda3std3__45__cpo4cendE)
_ZN34_INTERNAL_b99e1ccf_4_k_cu_a12557464cuda3std3__45__cpo4cendE:
	.zero		1
	.type		_ZN34_INTERNAL_b99e1ccf_4_k_cu_a12557464cuda3std6ranges3__45__cpo4cendE,@object
	.size		_ZN34_INTERNAL_b99e1ccf_4_k_cu_a12557464cuda3std6ranges3__45__cpo4cendE,(_ZN34_INTERNAL_b99e1ccf_4_k_cu_a12557466thrust24THRUST_300001_SM_1000_NS12placeholders2_7E - _ZN34_INTERNAL_b99e1ccf_4_k_cu_a12557464cuda3std6ranges3__45__cpo4cendE)
_ZN34_INTERNAL_b99e1ccf_4_k_cu_a12557464cuda3std6ranges3__45__cpo4cendE:
	.zero		1
	.type		_ZN34_INTERNAL_b99e1ccf_4_k_cu_a12557466thrust24THRUST_300001_SM_1000_NS12placeholders2_7E,@object
	.size		_ZN34_INTERNAL_b99e1ccf_4_k_cu_a12557466thrust24THRUST_300001_SM_1000_NS12placeholders2_7E,(_ZN34_INTERNAL_b99e1ccf_4_k_cu_a12557464cuda3std3__45__cpo5crendE - _ZN34_INTERNAL_b99e1ccf_4_k_cu_a12557466thrust24THRUST_300001_SM_1000_NS12placeholders2_7E)
_ZN34_INTERNAL_b99e1ccf_4_k_cu_a12557466thrust24THRUST_300001_SM_1000_NS12placeholders2_7E:
	.zero		1
	.type		_ZN34_INTERNAL_b99e1ccf_4_k_cu_a12557464cuda3std3__45__cpo5crendE,@object
	.size		_ZN34_INTERNAL_b99e1ccf_4_k_cu_a12557464cuda3std3__45__cpo5crendE,(_ZN34_INTERNAL_b99e1ccf_4_k_cu_a12557464cuda3std6ranges3__45__cpo4prevE - _ZN34_INTERNAL_b99e1ccf_4_k_cu_a12557464cuda3std3__45__cpo5crendE)
_ZN34_INTERNAL_b99e1ccf_4_k_cu_a12557464cuda3std3__45__cpo5crendE:
	.zero		1
	.type		_ZN34_INTERNAL_b99e1ccf_4_k_cu_a12557464cuda3std6ranges3__45__cpo4prevE,@object
	.size		_ZN34_INTERNAL_b99e1ccf_4_k_cu_a12557464cuda3std6ranges3__45__cpo4prevE,(_ZN34_INTERNAL_b99e1ccf_4_k_cu_a12557464cuda3std6ranges3__45__cpo9iter_moveE - _ZN34_INTERNAL_b99e1ccf_4_k_cu_a12557464cuda3std6ranges3__45__cpo4prevE)
_ZN34_INTERNAL_b99e1ccf_4_k_cu_a12557464cuda3std6ranges3__45__cpo4prevE:
	.zero		1
	.type		_ZN34_INTERNAL_b99e1ccf_4_k_cu_a12557464cuda3std6ranges3__45__cpo9iter_moveE,@object
	.size		_ZN34_INTERNAL_b99e1ccf_4_k_cu_a12557464cuda3std6ranges3__45__cpo9iter_moveE,(_ZN34_INTERNAL_b99e1ccf_4_k_cu_a12557466thrust24THRUST_300001_SM_1000_NS8cuda_cub3parE - _ZN34_INTERNAL_b99e1ccf_4_k_cu_a12557464cuda3std6ranges3__45__cpo9iter_moveE)
_ZN34_INTERNAL_b99e1ccf_4_k_cu_a12557464cuda3std6ranges3__45__cpo9iter_moveE:
	.zero		1
	.type		_ZN34_INTERNAL_b99e1ccf_4_k_cu_a12557466thrust24THRUST_300001_SM_1000_NS8cuda_cub3parE,@object
	.size		_ZN34_INTERNAL_b99e1ccf_4_k_cu_a12557466thrust24THRUST_300001_SM_1000_NS8cuda_cub3parE,(_ZN34_INTERNAL_b99e1ccf_4_k_cu_a12557466thrust24THRUST_300001_SM_1000_NS12placeholders2_9E - _ZN34_INTERNAL_b99e1ccf_4_k_cu_a12557466thrust24THRUST_300001_SM_1000_NS8cuda_cub3parE)
_ZN34_INTERNAL_b99e1ccf_4_k_cu_a12557466thrust24THRUST_300001_SM_1000_NS8cuda_cub3parE:
	.zero		1
	.type		_ZN34_INTERNAL_b99e1ccf_4_k_cu_a12557466thrust24THRUST_300001_SM_1000_NS12placeholders2_9E,@object
	.size		_ZN34_INTERNAL_b99e1ccf_4_k_cu_a12557466thrust24THRUST_300001_SM_1000_NS12placeholders2_9E,(_ZN34_INTERNAL_b99e1ccf_4_k_cu_a12557464cuda3std3__419piecewise_constructE - _ZN34_INTERNAL_b99e1ccf_4_k_cu_a12557466thrust24THRUST_300001_SM_1000_NS12placeholders2_9E)
_ZN34_INTERNAL_b99e1ccf_4_k_cu_a12557466thrust24THRUST_300001_SM_1000_NS12placeholders2_9E:
	.zero		1
	.type		_ZN34_INTERNAL_b99e1ccf_4_k_cu_a12557464cuda3std3__419piecewise_constructE,@object
	.size		_ZN34_INTERNAL_b99e1ccf_4_k_cu_a12557464cuda3std3__419piecewise_constructE,(_ZN34_INTERNAL_b99e1ccf_4_k_cu_a12557464cuda3std6ranges3__45__cpo5cdataE - _ZN34_INTERNAL_b99e1ccf_4_k_cu_a12557464cuda3std3__419piecewise_constructE)
_ZN34_INTERNAL_b99e1ccf_4_k_cu_a12557464cuda3std3__419piecewise_constructE:
	.zero		1
	.type		_ZN34_INTERNAL_b99e1ccf_4_k_cu_a12557464cuda3std6ranges3__45__cpo5cdataE,@object
	.size		_ZN34_INTERNAL_b99e1ccf_4_k_cu_a12557464cuda3std6ranges3__45__cpo5cdataE,(_ZN34_INTERNAL_b99e1ccf_4_k_cu_a12557466thrust24THRUST_300001_SM_1000_NS12placeholders2_1E - _ZN34_INTERNAL_b99e1ccf_4_k_cu_a12557464cuda3std6ranges3__45__cpo5cdataE)
_ZN34_INTERNAL_b99e1ccf_4_k_cu_a12557464cuda3std6ranges3__45__cpo5cdataE:
	.zero		1
	.type		_ZN34_INTERNAL_b99e1ccf_4_k_cu_a12557466thrust24THRUST_300001_SM_1000_NS12placeholders2_1E,@object
	.size		_ZN34_INTERNAL_b99e1ccf_4_k_cu_a12557466thrust24THRUST_300001_SM_1000_NS12placeholders2_1E,(_ZN34_INTERNAL_b99e1ccf_4_k_cu_a12557464cuda3std3__45__cpo3endE - _ZN34_INTERNAL_b99e1ccf_4_k_cu_a12557466thrust24THRUST_300001_SM_1000_NS12placeholders2_1E)
_ZN34_INTERNAL_b99e1ccf_4_k_cu_a12557466thrust24THRUST_300001_SM_1000_NS12placeholders2_1E:
	.zero		1
	.type		_ZN34_INTERNAL_b99e1ccf_4_k_cu_a12557464cuda3std3__45__cpo3endE,@object
	.size		_ZN34_INTERNAL_b99e1ccf_4_k_cu_a12557464cuda3std3__45__cpo3endE,(_ZN34_INTERNAL_b99e1ccf_4_k_cu_a12557464cuda3std6ranges3__45__cpo3endE - _ZN34_INTERNAL_b99e1ccf_4_k_cu_a12557464cuda3std3__45__cpo3endE)
_ZN34_INTERNAL_b99e1ccf_4_k_cu_a12557464cuda3std3__45__cpo3endE:
	.zero		1
	.type		_ZN34_INTERNAL_b99e1ccf_4_k_cu_a12557464cuda3std6ranges3__45__cpo3endE,@object
	.size		_ZN34_INTERNAL_b99e1ccf_4_k_cu_a12557464cuda3std6ranges3__45__cpo3endE,(_ZN34_INTERNAL_b99e1ccf_4_k_cu_a12557466thrust24THRUST_300001_SM_1000_NS12placeholders2_5E - _ZN34_INTERNAL_b99e1ccf_4_k_cu_a12557464cuda3std6ranges3__45__cpo3endE)
_ZN34_INTERNAL_b99e1ccf_4_k_cu_a12557464cuda3std6ranges3__45__cpo3endE:
	.zero		1
	.type		_ZN34_INTERNAL_b99e1ccf_4_k_cu_a12557466thrust24THRUST_300001_SM_1000_NS12placeholders2_5E,@object
	.size		_ZN34_INTERNAL_b99e1ccf_4_k_cu_a12557466thrust24THRUST_300001_SM_1000_NS12placeholders2_5E,(_ZN34_INTERNAL_b99e1ccf_4_k_cu_a12557464cuda3std3__45__cpo4rendE - _ZN34_INTERNAL_b99e1ccf_4_k_cu_a12557466thrust24THRUST_300001_SM_1000_NS12placeholders2_5E)
_ZN34_INTERNAL_b99e1ccf_4_k_cu_a12557466thrust24THRUST_300001_SM_1000_NS12placeholders2_5E:
	.zero		1
	.type		_ZN34_INTERNAL_b99e1ccf_4_k_cu_a12557464cuda3std3__45__cpo4rendE,@object
	.size		_ZN34_INTERNAL_b99e1ccf_4_k_cu_a12557464cuda3std3__45__cpo4rendE,(_ZN34_INTERNAL_b99e1ccf_4_k_cu_a12557464cuda3std6ranges3__45__cpo9iter_swapE - _ZN34_INTERNAL_b99e1ccf_4_k_cu_a12557464cuda3std3__45__cpo4rendE)
_ZN34_INTERNAL_b99e1ccf_4_k_cu_a12557464cuda3std3__45__cpo4rendE:
	.zero		1
	.type		_ZN34_INTERNAL_b99e1ccf_4_k_cu_a12557464cuda3std6ranges3__45__cpo9iter_swapE,@object
	.size		_ZN34_INTERNAL_b99e1ccf_4_k_cu_a12557464cuda3std6ranges3__45__cpo9iter_swapE,(_ZN34_INTERNAL_b99e1ccf_4_k_cu_a12557464cuda3std3__48unexpectE - _ZN34_INTERNAL_b99e1ccf_4_k_cu_a12557464cuda3std6ranges3__45__cpo9iter_swapE)
_ZN34_INTERNAL_b99e1ccf_4_k_cu_a12557464cuda3std6ranges3__45__cpo9iter_swapE:
	.zero		1
	.type		_ZN34_INTERNAL_b99e1ccf_4_k_cu_a12557464cuda3std3__48unexpectE,@object
	.size		_ZN34_INTERNAL_b99e1ccf_4_k_cu_a12557464cuda3std3__48unexpectE,(_ZN34_INTERNAL_b99e1ccf_4_k_cu_a12557466thrust24THRUST_300001_SM_1000_NS6system6detail10sequential3seqE - _ZN34_INTERNAL_b99e1ccf_4_k_cu_a12557464cuda3std3__48unexpectE)
_ZN34_INTERNAL_b99e1ccf_4_k_cu_a12557464cuda3std3__48unexpectE:
	.zero		1
	.type		_ZN34_INTERNAL_b99e1ccf_4_k_cu_a12557466thrust24THRUST_300001_SM_1000_NS6system6detail10sequential3seqE,@object
	.size		_ZN34_INTERNAL_b99e1ccf_4_k_cu_a12557466thrust24THRUST_300001_SM_1000_NS6system6detail10sequential3seqE,(.L_29 - _ZN34_INTERNAL_b99e1ccf_4_k_cu_a12557466thrust24THRUST_300001_SM_1000_NS6system6detail10sequential3seqE)
_ZN34_INTERNAL_b99e1ccf_4_k_cu_a12557466thrust24THRUST_300001_SM_1000_NS6system6detail10sequential3seqE:
	.zero		1
.L_29:


//--------------------- .nv.shared._Z12countingSortPKjiPjS0_S0_i --------------------------
	.section	.nv.shared._Z12countingSortPKjiPjS0_S0_i,"aw",@nobits
	.sectionflags	@""
	.align	16
	.zero		1024


//--------------------- .nv.shared._Z13convertBinaryPKjiPji --------------------------
	.section	.nv.shared._Z13convertBinaryPKjiPji,"aw",@nobits
	.sectionflags	@""
	.align	16
	.zero		1024


//--------------------- .nv.shared._Z17addScannedBlkSumsPjiS_ --------------------------
	.section	.nv.shared._Z17addScannedBlkSumsPjiS_,"aw",@nobits
	.sectionflags	@""
	.align	16
	.zero		1024


//--------------------- .nv.shared._Z13scanBlkKernelPjiS_S_ --------------------------
	.section	.nv.shared._Z13scanBlkKernelPjiS_S_,"aw",@nobits
	.sectionflags	@""
	.align	16
	.zero		1024


//--------------------- .nv.constant0._ZN3cub18CUB_300001_SM_10006detail11EmptyKernelIvEEvv --------------------------
	.section	.nv.constant0._ZN3cub18CUB_300001_SM_10006detail11EmptyKernelIvEEvv,"a",@progbits
	.sectionflags	@""
	.align	4
.nv.constant0._ZN3cub18CUB_300001_SM_10006detail11EmptyKernelIvEEvv:
	.zero		896


//--------------------- .nv.constant0._Z12countingSortPKjiPjS0_S0_i --------------------------
	.section	.nv.constant0._Z12countingSortPKjiPjS0_S0_i,"a",@progbits
	.sectionflags	@""
	.align	4
.nv.constant0._Z12countingSortPKjiPjS0_S0_i:
	.zero		940


//--------------------- .nv.constant0._Z13convertBinaryPKjiPji --------------------------
	.section	.nv.constant0._Z13convertBinaryPKjiPji,"a",@progbits
	.sectionflags	@""
	.align	4
.nv.constant0._Z13convertBinaryPKjiPji:
	.zero		924


//--------------------- .nv.constant0._Z17addScannedBlkSumsPjiS_ --------------------------
	.section	.nv.constant0._Z17addScannedBlkSumsPjiS_,"a",@progbits
	.sectionflags	@""
	.align	4
.nv.constant0._Z17addScannedBlkSumsPjiS_:
	.zero		920


//--------------------- .nv.constant0._Z13scanBlkKernelPjiS_S_ --------------------------
	.section	.nv.constant0._Z13scanBlkKernelPjiS_S_,"a",@progbits
	.sectionflags	@""
	.align	4
.nv.constant0._Z13scanBlkKernelPjiS_S_:
	.zero		928


//--------------------- SYMBOLS --------------------------

	.type		.nv.reservedSmem.offset0,@object
	.size		.nv.reservedSmem.offset0,0x4
	.type		.nv.reservedSmem.cap,@object
	.size		.nv.reservedSmem.cap,0x4
